//
// Generated by NVIDIA NVVM Compiler
//
// Compiler Build ID: CL-36424714
// Cuda compilation tools, release 13.0, V13.0.88
// Based on NVVM 20.0.0
//

.version 9.0
.target sm_100
.address_size 64

	// .globl	_Z29identify_and_flip_singleblockPKiS0_PiiS0_S0_S1_S1_PhS2_S2_S2_
// _ZZ29identify_and_flip_singleblockPKiS0_PiiS0_S0_S1_S1_PhS2_S2_S2_E4repR has been demoted
// _ZZ29identify_and_flip_singleblockPKiS0_PiiS0_S0_S1_S1_PhS2_S2_S2_E4repQ has been demoted

.visible .entry _Z29identify_and_flip_singleblockPKiS0_PiiS0_S0_S1_S1_PhS2_S2_S2_(
	.param .u64 .ptr .align 1 _Z29identify_and_flip_singleblockPKiS0_PiiS0_S0_S1_S1_PhS2_S2_S2__param_0,
	.param .u64 .ptr .align 1 _Z29identify_and_flip_singleblockPKiS0_PiiS0_S0_S1_S1_PhS2_S2_S2__param_1,
	.param .u64 .ptr .align 1 _Z29identify_and_flip_singleblockPKiS0_PiiS0_S0_S1_S1_PhS2_S2_S2__param_2,
	.param .u32 _Z29identify_and_flip_singleblockPKiS0_PiiS0_S0_S1_S1_PhS2_S2_S2__param_3,
	.param .u64 .ptr .align 1 _Z29identify_and_flip_singleblockPKiS0_PiiS0_S0_S1_S1_PhS2_S2_S2__param_4,
	.param .u64 .ptr .align 1 _Z29identify_and_flip_singleblockPKiS0_PiiS0_S0_S1_S1_PhS2_S2_S2__param_5,
	.param .u64 .ptr .align 1 _Z29identify_and_flip_singleblockPKiS0_PiiS0_S0_S1_S1_PhS2_S2_S2__param_6,
	.param .u64 .ptr .align 1 _Z29identify_and_flip_singleblockPKiS0_PiiS0_S0_S1_S1_PhS2_S2_S2__param_7,
	.param .u64 .ptr .align 1 _Z29identify_and_flip_singleblockPKiS0_PiiS0_S0_S1_S1_PhS2_S2_S2__param_8,
	.param .u64 .ptr .align 1 _Z29identify_and_flip_singleblockPKiS0_PiiS0_S0_S1_S1_PhS2_S2_S2__param_9,
	.param .u64 .ptr .align 1 _Z29identify_and_flip_singleblockPKiS0_PiiS0_S0_S1_S1_PhS2_S2_S2__param_10,
	.param .u64 .ptr .align 1 _Z29identify_and_flip_singleblockPKiS0_PiiS0_S0_S1_S1_PhS2_S2_S2__param_11
)
{
	.reg .pred 	%p<133>;
	.reg .b16 	%rs<63>;
	.reg .b32 	%r<236>;
	.reg .b64 	%rd<294>;
	// demoted variable
	.shared .align 4 .u32 _ZZ29identify_and_flip_singleblockPKiS0_PiiS0_S0_S1_S1_PhS2_S2_S2_E4repR;
	// demoted variable
	.shared .align 4 .u32 _ZZ29identify_and_flip_singleblockPKiS0_PiiS0_S0_S1_S1_PhS2_S2_S2_E4repQ;
	ld.param.u64 	%rd50, [_Z29identify_and_flip_singleblockPKiS0_PiiS0_S0_S1_S1_PhS2_S2_S2__param_0];
	ld.param.u64 	%rd51, [_Z29identify_and_flip_singleblockPKiS0_PiiS0_S0_S1_S1_PhS2_S2_S2__param_1];
	ld.param.u64 	%rd49, [_Z29identify_and_flip_singleblockPKiS0_PiiS0_S0_S1_S1_PhS2_S2_S2__param_2];
	ld.param.u32 	%r98, [_Z29identify_and_flip_singleblockPKiS0_PiiS0_S0_S1_S1_PhS2_S2_S2__param_3];
	ld.param.u64 	%rd52, [_Z29identify_and_flip_singleblockPKiS0_PiiS0_S0_S1_S1_PhS2_S2_S2__param_4];
	ld.param.u64 	%rd53, [_Z29identify_and_flip_singleblockPKiS0_PiiS0_S0_S1_S1_PhS2_S2_S2__param_5];
	ld.param.u64 	%rd54, [_Z29identify_and_flip_singleblockPKiS0_PiiS0_S0_S1_S1_PhS2_S2_S2__param_6];
	ld.param.u64 	%rd55, [_Z29identify_and_flip_singleblockPKiS0_PiiS0_S0_S1_S1_PhS2_S2_S2__param_7];
	ld.param.u64 	%rd56, [_Z29identify_and_flip_singleblockPKiS0_PiiS0_S0_S1_S1_PhS2_S2_S2__param_8];
	ld.param.u64 	%rd57, [_Z29identify_and_flip_singleblockPKiS0_PiiS0_S0_S1_S1_PhS2_S2_S2__param_9];
	ld.param.u64 	%rd58, [_Z29identify_and_flip_singleblockPKiS0_PiiS0_S0_S1_S1_PhS2_S2_S2__param_10];
	ld.param.u64 	%rd59, [_Z29identify_and_flip_singleblockPKiS0_PiiS0_S0_S1_S1_PhS2_S2_S2__param_11];
	cvta.to.global.u64 	%rd1, %rd57;
	cvta.to.global.u64 	%rd2, %rd59;
	cvta.to.global.u64 	%rd3, %rd56;
	cvta.to.global.u64 	%rd4, %rd58;
	cvta.to.global.u64 	%rd5, %rd51;
	cvta.to.global.u64 	%rd6, %rd50;
	cvta.to.global.u64 	%rd7, %rd55;
	cvta.to.global.u64 	%rd8, %rd54;
	cvta.to.global.u64 	%rd60, %rd53;
	cvta.to.global.u64 	%rd61, %rd52;
	mov.u32 	%r1, %tid.x;
	mov.u32 	%r2, %ntid.x;
	ld.global.u32 	%r3, [%rd61];
	ld.global.u32 	%r4, [%rd60];
	setp.ge.s32 	%p21, %r1, %r98;
	@%p21 bra 	$L__BB0_26;
	add.s32 	%r99, %r1, %r2;
	max.u32 	%r100, %r98, %r99;
	setp.lt.u32 	%p22, %r99, %r98;
	selp.u32 	%r101, 1, 0, %p22;
	add.s32 	%r102, %r99, %r101;
	sub.s32 	%r103, %r100, %r102;
	div.u32 	%r104, %r103, %r2;
	add.s32 	%r5, %r104, %r101;
	and.b32  	%r105, %r5, 3;
	setp.eq.s32 	%p23, %r105, 3;
	mov.u32 	%r209, %r1;
	@%p23 bra 	$L__BB0_8;
	mul.wide.u32 	%rd288, %r1, 4;
	mul.wide.u32 	%rd10, %r2, 4;
	add.s32 	%r106, %r5, 1;
	and.b32  	%r107, %r106, 3;
	neg.s32 	%r205, %r107;
	mov.u32 	%r209, %r1;
$L__BB0_3:
	.pragma "nounroll";
	add.s64 	%rd62, %rd6, %rd288;
	ld.global.u32 	%r9, [%rd62];
	setp.ge.s32 	%p24, %r9, %r98;
	mov.u32 	%r207, %r209;
	@%p24 bra 	$L__BB0_5;
	mul.wide.s32 	%rd63, %r9, 4;
	add.s64 	%rd64, %rd5, %rd63;
	ld.global.u32 	%r108, [%rd64];
	setp.lt.s32 	%p25, %r108, %r98;
	selp.b32 	%r207, %r108, %r209, %p25;
$L__BB0_5:
	add.s64 	%rd65, %rd8, %rd288;
	st.global.u32 	[%rd65], %r207;
	add.s64 	%rd66, %rd5, %rd288;
	ld.global.u32 	%r12, [%rd66];
	setp.ge.s32 	%p26, %r12, %r98;
	mov.u32 	%r208, %r209;
	@%p26 bra 	$L__BB0_7;
	mul.wide.s32 	%rd67, %r12, 4;
	add.s64 	%rd68, %rd6, %rd67;
	ld.global.u32 	%r109, [%rd68];
	setp.lt.s32 	%p27, %r109, %r98;
	selp.b32 	%r208, %r109, %r209, %p27;
$L__BB0_7:
	add.s64 	%rd69, %rd7, %rd288;
	st.global.u32 	[%rd69], %r208;
	add.s32 	%r209, %r209, %r2;
	add.s64 	%rd288, %rd288, %rd10;
	add.s32 	%r205, %r205, 1;
	setp.ne.s32 	%p28, %r205, 0;
	@%p28 bra 	$L__BB0_3;
$L__BB0_8:
	setp.lt.u32 	%p29, %r5, 3;
	@%p29 bra 	$L__BB0_26;
$L__BB0_9:
	mul.wide.u32 	%rd70, %r209, 4;
	add.s64 	%rd71, %rd6, %rd70;
	ld.global.u32 	%r19, [%rd71];
	setp.ge.s32 	%p30, %r19, %r98;
	mov.u32 	%r211, %r209;
	@%p30 bra 	$L__BB0_11;
	mul.wide.s32 	%rd72, %r19, 4;
	add.s64 	%rd73, %rd5, %rd72;
	ld.global.u32 	%r110, [%rd73];
	setp.lt.s32 	%p31, %r110, %r98;
	selp.b32 	%r211, %r110, %r209, %p31;
$L__BB0_11:
	add.s64 	%rd75, %rd8, %rd70;
	st.global.u32 	[%rd75], %r211;
	add.s64 	%rd76, %rd5, %rd70;
	ld.global.u32 	%r22, [%rd76];
	setp.ge.s32 	%p32, %r22, %r98;
	mov.u32 	%r212, %r209;
	@%p32 bra 	$L__BB0_13;
	mul.wide.s32 	%rd77, %r22, 4;
	add.s64 	%rd78, %rd6, %rd77;
	ld.global.u32 	%r111, [%rd78];
	setp.lt.s32 	%p33, %r111, %r98;
	selp.b32 	%r212, %r111, %r209, %p33;
$L__BB0_13:
	add.s64 	%rd80, %rd7, %rd70;
	st.global.u32 	[%rd80], %r212;
	add.s32 	%r25, %r209, %r2;
	mul.wide.u32 	%rd81, %r25, 4;
	add.s64 	%rd82, %rd6, %rd81;
	ld.global.u32 	%r26, [%rd82];
	setp.ge.s32 	%p34, %r26, %r98;
	mov.u32 	%r213, %r25;
	@%p34 bra 	$L__BB0_15;
	mul.wide.s32 	%rd83, %r26, 4;
	add.s64 	%rd84, %rd5, %rd83;
	ld.global.u32 	%r112, [%rd84];
	setp.lt.s32 	%p35, %r112, %r98;
	selp.b32 	%r213, %r112, %r25, %p35;
$L__BB0_15:
	add.s64 	%rd86, %rd8, %rd81;
	st.global.u32 	[%rd86], %r213;
	add.s64 	%rd87, %rd5, %rd81;
	ld.global.u32 	%r29, [%rd87];
	setp.ge.s32 	%p36, %r29, %r98;
	mov.u32 	%r214, %r25;
	@%p36 bra 	$L__BB0_17;
	mul.wide.s32 	%rd88, %r29, 4;
	add.s64 	%rd89, %rd6, %rd88;
	ld.global.u32 	%r113, [%rd89];
	setp.lt.s32 	%p37, %r113, %r98;
	selp.b32 	%r214, %r113, %r25, %p37;
$L__BB0_17:
	add.s64 	%rd91, %rd7, %rd81;
	st.global.u32 	[%rd91], %r214;
	add.s32 	%r32, %r25, %r2;
	mul.wide.u32 	%rd92, %r32, 4;
	add.s64 	%rd93, %rd6, %rd92;
	ld.global.u32 	%r33, [%rd93];
	setp.ge.s32 	%p38, %r33, %r98;
	mov.u32 	%r215, %r32;
	@%p38 bra 	$L__BB0_19;
	mul.wide.s32 	%rd94, %r33, 4;
	add.s64 	%rd95, %rd5, %rd94;
	ld.global.u32 	%r114, [%rd95];
	setp.lt.s32 	%p39, %r114, %r98;
	selp.b32 	%r215, %r114, %r32, %p39;
$L__BB0_19:
	add.s64 	%rd97, %rd8, %rd92;
	st.global.u32 	[%rd97], %r215;
	add.s64 	%rd98, %rd5, %rd92;
	ld.global.u32 	%r36, [%rd98];
	setp.ge.s32 	%p40, %r36, %r98;
	mov.u32 	%r216, %r32;
	@%p40 bra 	$L__BB0_21;
	mul.wide.s32 	%rd99, %r36, 4;
	add.s64 	%rd100, %rd6, %rd99;
	ld.global.u32 	%r115, [%rd100];
	setp.lt.s32 	%p41, %r115, %r98;
	selp.b32 	%r216, %r115, %r32, %p41;
$L__BB0_21:
	add.s64 	%rd102, %rd7, %rd92;
	st.global.u32 	[%rd102], %r216;
	add.s32 	%r39, %r32, %r2;
	mul.wide.u32 	%rd103, %r39, 4;
	add.s64 	%rd104, %rd6, %rd103;
	ld.global.u32 	%r40, [%rd104];
	setp.ge.s32 	%p42, %r40, %r98;
	mov.u32 	%r217, %r39;
	@%p42 bra 	$L__BB0_23;
	mul.wide.s32 	%rd105, %r40, 4;
	add.s64 	%rd106, %rd5, %rd105;
	ld.global.u32 	%r116, [%rd106];
	setp.lt.s32 	%p43, %r116, %r98;
	selp.b32 	%r217, %r116, %r39, %p43;
$L__BB0_23:
	add.s64 	%rd108, %rd8, %rd103;
	st.global.u32 	[%rd108], %r217;
	add.s64 	%rd109, %rd5, %rd103;
	ld.global.u32 	%r43, [%rd109];
	setp.ge.s32 	%p44, %r43, %r98;
	mov.u32 	%r218, %r39;
	@%p44 bra 	$L__BB0_25;
	mul.wide.s32 	%rd110, %r43, 4;
	add.s64 	%rd111, %rd6, %rd110;
	ld.global.u32 	%r117, [%rd111];
	setp.lt.s32 	%p45, %r117, %r98;
	selp.b32 	%r218, %r117, %r39, %p45;
$L__BB0_25:
	add.s64 	%rd113, %rd7, %rd103;
	st.global.u32 	[%rd113], %r218;
	add.s32 	%r209, %r39, %r2;
	setp.lt.s32 	%p46, %r209, %r98;
	@%p46 bra 	$L__BB0_9;
$L__BB0_26:
	bar.sync 	0;
	setp.lt.s32 	%p47, %r98, 2;
	mov.b32 	%r221, 0;
	@%p47 bra 	$L__BB0_29;
	mov.b32 	%r221, 0;
	mov.u32 	%r220, %r98;
$L__BB0_28:
	add.s32 	%r221, %r221, 1;
	shr.u32 	%r55, %r220, 1;
	setp.gt.u32 	%p48, %r220, 3;
	mov.u32 	%r220, %r55;
	@%p48 bra 	$L__BB0_28;
$L__BB0_29:
	setp.eq.s32 	%p49, %r221, 0;
	@%p49 bra 	$L__BB0_39;
	add.s32 	%r48, %r1, %r2;
	max.s32 	%r121, %r98, %r48;
	setp.lt.s32 	%p50, %r48, %r98;
	selp.u32 	%r122, 1, 0, %p50;
	add.s32 	%r123, %r48, %r122;
	sub.s32 	%r124, %r121, %r123;
	div.u32 	%r125, %r124, %r2;
	add.s32 	%r49, %r125, %r122;
	and.b32  	%r50, %r49, 3;
	mul.wide.u32 	%rd114, %r1, 4;
	add.s64 	%rd13, %rd8, %rd114;
	add.s64 	%rd14, %rd7, %rd114;
	mul.wide.s32 	%rd115, %r2, 4;
	add.s64 	%rd15, %rd13, %rd115;
	add.s64 	%rd16, %rd14, %rd115;
	add.s32 	%r51, %r48, %r2;
	add.s64 	%rd17, %rd15, %rd115;
	mov.b32 	%r222, 0;
$L__BB0_31:
	setp.ge.s32 	%p51, %r1, %r98;
	@%p51 bra 	$L__BB0_38;
	setp.eq.s32 	%p52, %r50, 3;
	mov.u32 	%r223, %r1;
	@%p52 bra 	$L__BB0_36;
	setp.eq.s32 	%p53, %r50, 0;
	ld.global.u32 	%r126, [%rd13];
	mul.wide.s32 	%rd116, %r126, 4;
	add.s64 	%rd117, %rd8, %rd116;
	ld.global.u32 	%r127, [%rd117];
	st.global.u32 	[%rd13], %r127;
	ld.global.u32 	%r128, [%rd14];
	mul.wide.s32 	%rd118, %r128, 4;
	add.s64 	%rd119, %rd7, %rd118;
	ld.global.u32 	%r129, [%rd119];
	st.global.u32 	[%rd14], %r129;
	mov.u32 	%r223, %r48;
	@%p53 bra 	$L__BB0_36;
	setp.eq.s32 	%p54, %r50, 1;
	ld.global.u32 	%r130, [%rd15];
	mul.wide.s32 	%rd120, %r130, 4;
	add.s64 	%rd121, %rd8, %rd120;
	ld.global.u32 	%r131, [%rd121];
	st.global.u32 	[%rd15], %r131;
	ld.global.u32 	%r132, [%rd16];
	mul.wide.s32 	%rd122, %r132, 4;
	add.s64 	%rd123, %rd7, %rd122;
	ld.global.u32 	%r133, [%rd123];
	st.global.u32 	[%rd16], %r133;
	mov.u32 	%r223, %r51;
	@%p54 bra 	$L__BB0_36;
	add.s32 	%r223, %r51, %r2;
	ld.global.u32 	%r134, [%rd17];
	mul.wide.s32 	%rd124, %r134, 4;
	add.s64 	%rd125, %rd8, %rd124;
	ld.global.u32 	%r135, [%rd125];
	st.global.u32 	[%rd17], %r135;
	mul.wide.s32 	%rd126, %r2, 4;
	add.s64 	%rd127, %rd16, %rd126;
	ld.global.u32 	%r136, [%rd127];
	mul.wide.s32 	%rd128, %r136, 4;
	add.s64 	%rd129, %rd7, %rd128;
	ld.global.u32 	%r137, [%rd129];
	st.global.u32 	[%rd127], %r137;
$L__BB0_36:
	setp.lt.u32 	%p55, %r49, 3;
	@%p55 bra 	$L__BB0_38;
$L__BB0_37:
	mul.wide.u32 	%rd130, %r223, 4;
	add.s64 	%rd131, %rd8, %rd130;
	ld.global.u32 	%r138, [%rd131];
	mul.wide.s32 	%rd132, %r138, 4;
	add.s64 	%rd133, %rd8, %rd132;
	ld.global.u32 	%r139, [%rd133];
	st.global.u32 	[%rd131], %r139;
	add.s64 	%rd134, %rd7, %rd130;
	ld.global.u32 	%r140, [%rd134];
	mul.wide.s32 	%rd135, %r140, 4;
	add.s64 	%rd136, %rd7, %rd135;
	ld.global.u32 	%r141, [%rd136];
	st.global.u32 	[%rd134], %r141;
	add.s32 	%r142, %r223, %r2;
	mul.wide.u32 	%rd137, %r142, 4;
	add.s64 	%rd138, %rd8, %rd137;
	ld.global.u32 	%r143, [%rd138];
	mul.wide.s32 	%rd139, %r143, 4;
	add.s64 	%rd140, %rd8, %rd139;
	ld.global.u32 	%r144, [%rd140];
	st.global.u32 	[%rd138], %r144;
	add.s64 	%rd141, %rd7, %rd137;
	ld.global.u32 	%r145, [%rd141];
	mul.wide.s32 	%rd142, %r145, 4;
	add.s64 	%rd143, %rd7, %rd142;
	ld.global.u32 	%r146, [%rd143];
	st.global.u32 	[%rd141], %r146;
	add.s32 	%r147, %r142, %r2;
	mul.wide.u32 	%rd144, %r147, 4;
	add.s64 	%rd145, %rd8, %rd144;
	ld.global.u32 	%r148, [%rd145];
	mul.wide.s32 	%rd146, %r148, 4;
	add.s64 	%rd147, %rd8, %rd146;
	ld.global.u32 	%r149, [%rd147];
	st.global.u32 	[%rd145], %r149;
	add.s64 	%rd148, %rd7, %rd144;
	ld.global.u32 	%r150, [%rd148];
	mul.wide.s32 	%rd149, %r150, 4;
	add.s64 	%rd150, %rd7, %rd149;
	ld.global.u32 	%r151, [%rd150];
	st.global.u32 	[%rd148], %r151;
	add.s32 	%r152, %r147, %r2;
	mul.wide.u32 	%rd151, %r152, 4;
	add.s64 	%rd152, %rd8, %rd151;
	ld.global.u32 	%r153, [%rd152];
	mul.wide.s32 	%rd153, %r153, 4;
	add.s64 	%rd154, %rd8, %rd153;
	ld.global.u32 	%r154, [%rd154];
	st.global.u32 	[%rd152], %r154;
	add.s64 	%rd155, %rd7, %rd151;
	ld.global.u32 	%r155, [%rd155];
	mul.wide.s32 	%rd156, %r155, 4;
	add.s64 	%rd157, %rd7, %rd156;
	ld.global.u32 	%r156, [%rd157];
	st.global.u32 	[%rd155], %r156;
	add.s32 	%r223, %r152, %r2;
	setp.lt.s32 	%p56, %r223, %r98;
	@%p56 bra 	$L__BB0_37;
$L__BB0_38:
	bar.sync 	0;
	add.s32 	%r222, %r222, 1;
	setp.ne.s32 	%p57, %r222, %r221;
	@%p57 bra 	$L__BB0_31;
$L__BB0_39:
	setp.ne.s32 	%p58, %r1, 0;
	@%p58 bra 	$L__BB0_41;
	mul.wide.s32 	%rd158, %r3, 4;
	add.s64 	%rd159, %rd8, %rd158;
	ld.global.u32 	%r157, [%rd159];
	st.shared.u32 	[_ZZ29identify_and_flip_singleblockPKiS0_PiiS0_S0_S1_S1_PhS2_S2_S2_E4repR], %r157;
	mul.wide.s32 	%rd160, %r4, 4;
	add.s64 	%rd161, %rd7, %rd160;
	ld.global.u32 	%r158, [%rd161];
	st.shared.u32 	[_ZZ29identify_and_flip_singleblockPKiS0_PiiS0_S0_S1_S1_PhS2_S2_S2_E4repQ], %r158;
$L__BB0_41:
	setp.ge.s32 	%p59, %r1, %r98;
	bar.sync 	0;
	@%p59 bra 	$L__BB0_47;
	ld.shared.u32 	%r62, [_ZZ29identify_and_flip_singleblockPKiS0_PiiS0_S0_S1_S1_PhS2_S2_S2_E4repR];
	ld.shared.u32 	%r63, [_ZZ29identify_and_flip_singleblockPKiS0_PiiS0_S0_S1_S1_PhS2_S2_S2_E4repQ];
	add.s32 	%r159, %r1, %r2;
	max.s32 	%r160, %r98, %r159;
	setp.lt.s32 	%p60, %r159, %r98;
	selp.u32 	%r161, 1, 0, %p60;
	add.s32 	%r162, %r159, %r161;
	sub.s32 	%r163, %r160, %r162;
	div.u32 	%r164, %r163, %r2;
	add.s32 	%r64, %r164, %r161;
	and.b32  	%r165, %r64, 3;
	setp.eq.s32 	%p61, %r165, 3;
	mov.u32 	%r227, %r1;
	@%p61 bra 	$L__BB0_45;
	cvt.u64.u32 	%rd290, %r1;
	cvt.u64.u32 	%rd19, %r2;
	mul.wide.u32 	%rd289, %r1, 4;
	mul.wide.u32 	%rd21, %r2, 4;
	add.s32 	%r166, %r64, 1;
	and.b32  	%r167, %r166, 3;
	neg.s32 	%r225, %r167;
$L__BB0_44:
	.pragma "nounroll";
	add.s64 	%rd162, %rd8, %rd289;
	ld.global.u32 	%r168, [%rd162];
	setp.eq.s32 	%p62, %r168, %r62;
	selp.u16 	%rs1, 1, 0, %p62;
	add.s64 	%rd163, %rd4, %rd290;
	st.global.u8 	[%rd163], %rs1;
	add.s64 	%rd164, %rd7, %rd289;
	ld.global.u32 	%r169, [%rd164];
	setp.eq.s32 	%p63, %r169, %r63;
	selp.u16 	%rs2, 1, 0, %p63;
	add.s64 	%rd165, %rd2, %rd290;
	st.global.u8 	[%rd165], %rs2;
	add.s64 	%rd166, %rd3, %rd290;
	mov.b16 	%rs3, 0;
	st.global.u8 	[%rd166], %rs3;
	add.s64 	%rd167, %rd1, %rd290;
	st.global.u8 	[%rd167], %rs3;
	add.s64 	%rd290, %rd290, %rd19;
	cvt.u32.u64 	%r227, %rd290;
	add.s64 	%rd289, %rd289, %rd21;
	add.s32 	%r225, %r225, 1;
	setp.ne.s32 	%p64, %r225, 0;
	@%p64 bra 	$L__BB0_44;
$L__BB0_45:
	setp.lt.u32 	%p65, %r64, 3;
	@%p65 bra 	$L__BB0_47;
$L__BB0_46:
	cvt.u64.u32 	%rd168, %r227;
	mul.wide.u32 	%rd169, %r227, 4;
	add.s64 	%rd170, %rd8, %rd169;
	ld.global.u32 	%r170, [%rd170];
	setp.eq.s32 	%p66, %r170, %r62;
	selp.u16 	%rs4, 1, 0, %p66;
	add.s64 	%rd171, %rd4, %rd168;
	st.global.u8 	[%rd171], %rs4;
	add.s64 	%rd172, %rd7, %rd169;
	ld.global.u32 	%r171, [%rd172];
	setp.eq.s32 	%p67, %r171, %r63;
	selp.u16 	%rs5, 1, 0, %p67;
	add.s64 	%rd173, %rd2, %rd168;
	st.global.u8 	[%rd173], %rs5;
	add.s64 	%rd174, %rd3, %rd168;
	mov.b16 	%rs6, 0;
	st.global.u8 	[%rd174], %rs6;
	add.s64 	%rd175, %rd1, %rd168;
	st.global.u8 	[%rd175], %rs6;
	add.s32 	%r172, %r227, %r2;
	cvt.u64.u32 	%rd176, %r172;
	mul.wide.u32 	%rd177, %r172, 4;
	add.s64 	%rd178, %rd8, %rd177;
	ld.global.u32 	%r173, [%rd178];
	setp.eq.s32 	%p68, %r173, %r62;
	selp.u16 	%rs7, 1, 0, %p68;
	add.s64 	%rd179, %rd4, %rd176;
	st.global.u8 	[%rd179], %rs7;
	add.s64 	%rd180, %rd7, %rd177;
	ld.global.u32 	%r174, [%rd180];
	setp.eq.s32 	%p69, %r174, %r63;
	selp.u16 	%rs8, 1, 0, %p69;
	add.s64 	%rd181, %rd2, %rd176;
	st.global.u8 	[%rd181], %rs8;
	add.s64 	%rd182, %rd3, %rd176;
	st.global.u8 	[%rd182], %rs6;
	add.s64 	%rd183, %rd1, %rd176;
	st.global.u8 	[%rd183], %rs6;
	add.s32 	%r175, %r172, %r2;
	cvt.u64.u32 	%rd184, %r175;
	mul.wide.u32 	%rd185, %r175, 4;
	add.s64 	%rd186, %rd8, %rd185;
	ld.global.u32 	%r176, [%rd186];
	setp.eq.s32 	%p70, %r176, %r62;
	selp.u16 	%rs9, 1, 0, %p70;
	add.s64 	%rd187, %rd4, %rd184;
	st.global.u8 	[%rd187], %rs9;
	add.s64 	%rd188, %rd7, %rd185;
	ld.global.u32 	%r177, [%rd188];
	setp.eq.s32 	%p71, %r177, %r63;
	selp.u16 	%rs10, 1, 0, %p71;
	add.s64 	%rd189, %rd2, %rd184;
	st.global.u8 	[%rd189], %rs10;
	add.s64 	%rd190, %rd3, %rd184;
	st.global.u8 	[%rd190], %rs6;
	add.s64 	%rd191, %rd1, %rd184;
	st.global.u8 	[%rd191], %rs6;
	add.s32 	%r178, %r175, %r2;
	cvt.u64.u32 	%rd192, %r178;
	mul.wide.u32 	%rd193, %r178, 4;
	add.s64 	%rd194, %rd8, %rd193;
	ld.global.u32 	%r179, [%rd194];
	setp.eq.s32 	%p72, %r179, %r62;
	selp.u16 	%rs11, 1, 0, %p72;
	add.s64 	%rd195, %rd4, %rd192;
	st.global.u8 	[%rd195], %rs11;
	add.s64 	%rd196, %rd7, %rd193;
	ld.global.u32 	%r180, [%rd196];
	setp.eq.s32 	%p73, %r180, %r63;
	selp.u16 	%rs12, 1, 0, %p73;
	add.s64 	%rd197, %rd2, %rd192;
	st.global.u8 	[%rd197], %rs12;
	add.s64 	%rd198, %rd3, %rd192;
	st.global.u8 	[%rd198], %rs6;
	add.s64 	%rd199, %rd1, %rd192;
	st.global.u8 	[%rd199], %rs6;
	add.s32 	%r227, %r178, %r2;
	setp.lt.s32 	%p74, %r227, %r98;
	@%p74 bra 	$L__BB0_46;
$L__BB0_47:
	setp.ge.s32 	%p75, %r1, %r98;
	bar.sync 	0;
	@%p75 bra 	$L__BB0_73;
	add.s32 	%r181, %r1, %r2;
	max.s32 	%r182, %r98, %r181;
	setp.lt.s32 	%p76, %r181, %r98;
	selp.u32 	%r183, 1, 0, %p76;
	add.s32 	%r184, %r181, %r183;
	sub.s32 	%r185, %r182, %r184;
	div.u32 	%r186, %r185, %r2;
	add.s32 	%r72, %r186, %r183;
	and.b32  	%r187, %r72, 3;
	setp.eq.s32 	%p77, %r187, 3;
	mov.u32 	%r230, %r1;
	@%p77 bra 	$L__BB0_55;
	cvt.u64.u32 	%rd291, %r1;
	mul.wide.u32 	%rd292, %r1, 4;
	cvt.u64.u32 	%rd28, %r2;
	mul.wide.u32 	%rd29, %r2, 4;
	add.s32 	%r188, %r72, 1;
	and.b32  	%r189, %r188, 3;
	neg.s32 	%r228, %r189;
$L__BB0_50:
	.pragma "nounroll";
	add.s64 	%rd200, %rd4, %rd291;
	ld.global.u8 	%rs13, [%rd200];
	setp.eq.s16 	%p78, %rs13, 0;
	@%p78 bra 	$L__BB0_52;
	add.s64 	%rd201, %rd8, %rd292;
	ld.global.s32 	%rd202, [%rd201];
	add.s64 	%rd203, %rd3, %rd202;
	mov.b16 	%rs14, 1;
	st.global.u8 	[%rd203], %rs14;
$L__BB0_52:
	add.s64 	%rd204, %rd2, %rd291;
	ld.global.u8 	%rs15, [%rd204];
	setp.eq.s16 	%p79, %rs15, 0;
	@%p79 bra 	$L__BB0_54;
	add.s64 	%rd205, %rd7, %rd292;
	ld.global.s32 	%rd206, [%rd205];
	add.s64 	%rd207, %rd1, %rd206;
	mov.b16 	%rs16, 1;
	st.global.u8 	[%rd207], %rs16;
$L__BB0_54:
	add.s64 	%rd291, %rd291, %rd28;
	cvt.u32.u64 	%r230, %rd291;
	add.s64 	%rd292, %rd292, %rd29;
	add.s32 	%r228, %r228, 1;
	setp.ne.s32 	%p80, %r228, 0;
	@%p80 bra 	$L__BB0_50;
$L__BB0_55:
	setp.lt.u32 	%p81, %r72, 3;
	@%p81 bra 	$L__BB0_73;
$L__BB0_56:
	cvt.u64.u32 	%rd208, %r230;
	add.s64 	%rd209, %rd4, %rd208;
	ld.global.u8 	%rs17, [%rd209];
	setp.eq.s16 	%p82, %rs17, 0;
	@%p82 bra 	$L__BB0_58;
	mul.wide.u32 	%rd210, %r230, 4;
	add.s64 	%rd211, %rd8, %rd210;
	ld.global.s32 	%rd212, [%rd211];
	add.s64 	%rd213, %rd3, %rd212;
	mov.b16 	%rs18, 1;
	st.global.u8 	[%rd213], %rs18;
$L__BB0_58:
	add.s64 	%rd215, %rd2, %rd208;
	ld.global.u8 	%rs19, [%rd215];
	setp.eq.s16 	%p83, %rs19, 0;
	@%p83 bra 	$L__BB0_60;
	mul.wide.u32 	%rd216, %r230, 4;
	add.s64 	%rd217, %rd7, %rd216;
	ld.global.s32 	%rd218, [%rd217];
	add.s64 	%rd219, %rd1, %rd218;
	mov.b16 	%rs20, 1;
	st.global.u8 	[%rd219], %rs20;
$L__BB0_60:
	add.s32 	%r79, %r230, %r2;
	cvt.u64.u32 	%rd220, %r79;
	add.s64 	%rd221, %rd4, %rd220;
	ld.global.u8 	%rs21, [%rd221];
	setp.eq.s16 	%p84, %rs21, 0;
	@%p84 bra 	$L__BB0_62;
	mul.wide.u32 	%rd222, %r79, 4;
	add.s64 	%rd223, %rd8, %rd222;
	ld.global.s32 	%rd224, [%rd223];
	add.s64 	%rd225, %rd3, %rd224;
	mov.b16 	%rs22, 1;
	st.global.u8 	[%rd225], %rs22;
$L__BB0_62:
	add.s64 	%rd227, %rd2, %rd220;
	ld.global.u8 	%rs23, [%rd227];
	setp.eq.s16 	%p85, %rs23, 0;
	@%p85 bra 	$L__BB0_64;
	mul.wide.u32 	%rd228, %r79, 4;
	add.s64 	%rd229, %rd7, %rd228;
	ld.global.s32 	%rd230, [%rd229];
	add.s64 	%rd231, %rd1, %rd230;
	mov.b16 	%rs24, 1;
	st.global.u8 	[%rd231], %rs24;
$L__BB0_64:
	add.s32 	%r80, %r79, %r2;
	cvt.u64.u32 	%rd232, %r80;
	add.s64 	%rd233, %rd4, %rd232;
	ld.global.u8 	%rs25, [%rd233];
	setp.eq.s16 	%p86, %rs25, 0;
	@%p86 bra 	$L__BB0_66;
	mul.wide.u32 	%rd234, %r80, 4;
	add.s64 	%rd235, %rd8, %rd234;
	ld.global.s32 	%rd236, [%rd235];
	add.s64 	%rd237, %rd3, %rd236;
	mov.b16 	%rs26, 1;
	st.global.u8 	[%rd237], %rs26;
$L__BB0_66:
	add.s64 	%rd239, %rd2, %rd232;
	ld.global.u8 	%rs27, [%rd239];
	setp.eq.s16 	%p87, %rs27, 0;
	@%p87 bra 	$L__BB0_68;
	mul.wide.u32 	%rd240, %r80, 4;
	add.s64 	%rd241, %rd7, %rd240;
	ld.global.s32 	%rd242, [%rd241];
	add.s64 	%rd243, %rd1, %rd242;
	mov.b16 	%rs28, 1;
	st.global.u8 	[%rd243], %rs28;
$L__BB0_68:
	add.s32 	%r81, %r80, %r2;
	cvt.u64.u32 	%rd244, %r81;
	add.s64 	%rd245, %rd4, %rd244;
	ld.global.u8 	%rs29, [%rd245];
	setp.eq.s16 	%p88, %rs29, 0;
	@%p88 bra 	$L__BB0_70;
	mul.wide.u32 	%rd246, %r81, 4;
	add.s64 	%rd247, %rd8, %rd246;
	ld.global.s32 	%rd248, [%rd247];
	add.s64 	%rd249, %rd3, %rd248;
	mov.b16 	%rs30, 1;
	st.global.u8 	[%rd249], %rs30;
$L__BB0_70:
	add.s64 	%rd251, %rd2, %rd244;
	ld.global.u8 	%rs31, [%rd251];
	setp.eq.s16 	%p89, %rs31, 0;
	@%p89 bra 	$L__BB0_72;
	mul.wide.u32 	%rd252, %r81, 4;
	add.s64 	%rd253, %rd7, %rd252;
	ld.global.s32 	%rd254, [%rd253];
	add.s64 	%rd255, %rd1, %rd254;
	mov.b16 	%rs32, 1;
	st.global.u8 	[%rd255], %rs32;
$L__BB0_72:
	add.s32 	%r230, %r81, %r2;
	setp.lt.s32 	%p90, %r230, %r98;
	@%p90 bra 	$L__BB0_56;
$L__BB0_73:
	setp.ge.s32 	%p91, %r1, %r98;
	bar.sync 	0;
	@%p91 bra 	$L__BB0_99;
	add.s32 	%r190, %r1, %r2;
	max.s32 	%r191, %r98, %r190;
	setp.lt.s32 	%p92, %r190, %r98;
	selp.u32 	%r192, 1, 0, %p92;
	add.s32 	%r193, %r190, %r192;
	sub.s32 	%r194, %r191, %r193;
	div.u32 	%r195, %r194, %r2;
	add.s32 	%r83, %r195, %r192;
	and.b32  	%r196, %r83, 3;
	setp.eq.s32 	%p93, %r196, 3;
	mov.u32 	%r233, %r1;
	@%p93 bra 	$L__BB0_81;
	cvt.u64.u32 	%rd293, %r1;
	cvt.u64.u32 	%rd35, %r2;
	add.s32 	%r197, %r83, 1;
	and.b32  	%r198, %r197, 3;
	neg.s32 	%r231, %r198;
$L__BB0_76:
	.pragma "nounroll";
	add.s64 	%rd37, %rd4, %rd293;
	ld.global.u8 	%rs33, [%rd37];
	setp.eq.s16 	%p95, %rs33, 0;
	mov.pred 	%p123, 0;
	@%p95 bra 	$L__BB0_78;
	add.s64 	%rd256, %rd3, %rd293;
	ld.global.u8 	%rs34, [%rd256];
	setp.ne.s16 	%p123, %rs34, 0;
$L__BB0_78:
	selp.u16 	%rs35, 1, 0, %p123;
	st.global.u8 	[%rd37], %rs35;
	add.s64 	%rd38, %rd2, %rd293;
	ld.global.u8 	%rs36, [%rd38];
	setp.eq.s16 	%p97, %rs36, 0;
	mov.pred 	%p124, 0;
	@%p97 bra 	$L__BB0_80;
	add.s64 	%rd257, %rd1, %rd293;
	ld.global.u8 	%rs37, [%rd257];
	setp.ne.s16 	%p124, %rs37, 0;
$L__BB0_80:
	selp.u16 	%rs38, 1, 0, %p124;
	st.global.u8 	[%rd38], %rs38;
	add.s64 	%rd293, %rd293, %rd35;
	cvt.u32.u64 	%r233, %rd293;
	add.s32 	%r231, %r231, 1;
	setp.ne.s32 	%p98, %r231, 0;
	@%p98 bra 	$L__BB0_76;
$L__BB0_81:
	setp.lt.u32 	%p99, %r83, 3;
	@%p99 bra 	$L__BB0_99;
$L__BB0_82:
	cvt.u64.u32 	%rd258, %r233;
	add.s64 	%rd40, %rd4, %rd258;
	ld.global.u8 	%rs39, [%rd40];
	setp.eq.s16 	%p101, %rs39, 0;
	mov.pred 	%p125, 0;
	@%p101 bra 	$L__BB0_84;
	add.s64 	%rd260, %rd3, %rd258;
	ld.global.u8 	%rs40, [%rd260];
	setp.ne.s16 	%p125, %rs40, 0;
$L__BB0_84:
	selp.u16 	%rs41, 1, 0, %p125;
	st.global.u8 	[%rd40], %rs41;
	add.s64 	%rd41, %rd2, %rd258;
	ld.global.u8 	%rs42, [%rd41];
	setp.eq.s16 	%p103, %rs42, 0;
	mov.pred 	%p126, 0;
	@%p103 bra 	$L__BB0_86;
	add.s64 	%rd263, %rd1, %rd258;
	ld.global.u8 	%rs43, [%rd263];
	setp.ne.s16 	%p126, %rs43, 0;
$L__BB0_86:
	selp.u16 	%rs44, 1, 0, %p126;
	st.global.u8 	[%rd41], %rs44;
	add.s32 	%r90, %r233, %r2;
	cvt.u64.u32 	%rd264, %r90;
	add.s64 	%rd42, %rd4, %rd264;
	ld.global.u8 	%rs45, [%rd42];
	setp.eq.s16 	%p105, %rs45, 0;
	mov.pred 	%p127, 0;
	@%p105 bra 	$L__BB0_88;
	add.s64 	%rd266, %rd3, %rd264;
	ld.global.u8 	%rs46, [%rd266];
	setp.ne.s16 	%p127, %rs46, 0;
$L__BB0_88:
	selp.u16 	%rs47, 1, 0, %p127;
	st.global.u8 	[%rd42], %rs47;
	add.s64 	%rd43, %rd2, %rd264;
	ld.global.u8 	%rs48, [%rd43];
	setp.eq.s16 	%p107, %rs48, 0;
	mov.pred 	%p128, 0;
	@%p107 bra 	$L__BB0_90;
	add.s64 	%rd269, %rd1, %rd264;
	ld.global.u8 	%rs49, [%rd269];
	setp.ne.s16 	%p128, %rs49, 0;
$L__BB0_90:
	selp.u16 	%rs50, 1, 0, %p128;
	st.global.u8 	[%rd43], %rs50;
	add.s32 	%r91, %r90, %r2;
	cvt.u64.u32 	%rd270, %r91;
	add.s64 	%rd44, %rd4, %rd270;
	ld.global.u8 	%rs51, [%rd44];
	setp.eq.s16 	%p109, %rs51, 0;
	mov.pred 	%p129, 0;
	@%p109 bra 	$L__BB0_92;
	add.s64 	%rd272, %rd3, %rd270;
	ld.global.u8 	%rs52, [%rd272];
	setp.ne.s16 	%p129, %rs52, 0;
$L__BB0_92:
	selp.u16 	%rs53, 1, 0, %p129;
	st.global.u8 	[%rd44], %rs53;
	add.s64 	%rd45, %rd2, %rd270;
	ld.global.u8 	%rs54, [%rd45];
	setp.eq.s16 	%p111, %rs54, 0;
	mov.pred 	%p130, 0;
	@%p111 bra 	$L__BB0_94;
	add.s64 	%rd275, %rd1, %rd270;
	ld.global.u8 	%rs55, [%rd275];
	setp.ne.s16 	%p130, %rs55, 0;
$L__BB0_94:
	selp.u16 	%rs56, 1, 0, %p130;
	st.global.u8 	[%rd45], %rs56;
	add.s32 	%r92, %r91, %r2;
	cvt.u64.u32 	%rd276, %r92;
	add.s64 	%rd46, %rd4, %rd276;
	ld.global.u8 	%rs57, [%rd46];
	setp.eq.s16 	%p113, %rs57, 0;
	mov.pred 	%p131, 0;
	@%p113 bra 	$L__BB0_96;
	add.s64 	%rd278, %rd3, %rd276;
	ld.global.u8 	%rs58, [%rd278];
	setp.ne.s16 	%p131, %rs58, 0;
$L__BB0_96:
	selp.u16 	%rs59, 1, 0, %p131;
	st.global.u8 	[%rd46], %rs59;
	add.s64 	%rd47, %rd2, %rd276;
	ld.global.u8 	%rs60, [%rd47];
	setp.eq.s16 	%p115, %rs60, 0;
	mov.pred 	%p132, 0;
	@%p115 bra 	$L__BB0_98;
	add.s64 	%rd281, %rd1, %rd276;
	ld.global.u8 	%rs61, [%rd281];
	setp.ne.s16 	%p132, %rs61, 0;
$L__BB0_98:
	selp.u16 	%rs62, 1, 0, %p132;
	st.global.u8 	[%rd47], %rs62;
	add.s32 	%r233, %r92, %r2;
	setp.lt.s32 	%p116, %r233, %r98;
	@%p116 bra 	$L__BB0_82;
$L__BB0_99:
	setp.ne.s32 	%p117, %r1, 0;
	bar.sync 	0;
	@%p117 bra 	$L__BB0_102;
	cvta.to.global.u64 	%rd48, %rd49;
	mov.u32 	%r234, %r3;
	mov.u32 	%r235, %r4;
$L__BB0_101:
	mad.lo.s32 	%r199, %r235, %r98, %r234;
	mul.wide.s32 	%rd282, %r199, 4;
	add.s64 	%rd283, %rd48, %rd282;
	ld.global.u32 	%r200, [%rd283];
	sub.s32 	%r201, 1, %r200;
	st.global.u32 	[%rd283], %r201;
	mul.wide.s32 	%rd284, %r234, 4;
	add.s64 	%rd285, %rd6, %rd284;
	ld.global.u32 	%r202, [%rd285];
	setp.lt.s32 	%p118, %r202, %r98;
	selp.b32 	%r203, %r202, %r235, %p118;
	mul.wide.s32 	%rd286, %r235, 4;
	add.s64 	%rd287, %rd5, %rd286;
	ld.global.u32 	%r204, [%rd287];
	setp.lt.s32 	%p119, %r204, %r98;
	selp.b32 	%r234, %r204, %r234, %p119;
	setp.ne.s32 	%p120, %r234, %r3;
	setp.ne.s32 	%p121, %r203, %r4;
	or.pred  	%p122, %p120, %p121;
	mov.u32 	%r235, %r203;
	@%p122 bra 	$L__BB0_101;
$L__BB0_102:
	ret;

}


// ===== COMPILED SASS (sm_100) =====

	.target	sm_100

	.elftype	@"ET_EXEC"


//--------------------- .note.nv.tkinfo           --------------------------
	.section	.note.nv.tkinfo,"",@"SHT_NOTE"
	.sectionflags	@"SHF_NOTE_NV_TKINFO"
	.tkinfo
        /*0018*/ 	.word	0x00000002
        /*0030*/ 	.string	""
        /*0030*/ 	.string	"ptxas"
        /*0030*/ 	.string	"Cuda compilation tools, release 13.0, V13.0.88"
        /*0030*/ 	.string	"Build cuda_13.0.r13.0/compiler.36424714_0"
        /*0030*/ 	.string	"-arch sm_100 -m 64 "



//--------------------- .note.nv.cuinfo           --------------------------
	.section	.note.nv.cuinfo,"",@"SHT_NOTE"
	.sectionflags	@"SHF_NOTE_NV_CUINFO"
        /*0018*/ 	.short	0x0002
        /*001a*/ 	.short	0x0064
        /*001c*/ 	.short	0x0082
	.zero		2


//--------------------- .nv.info                  --------------------------
	.section	.nv.info,"",@"SHT_CUDA_INFO"
	.align	4


	//----- nvinfo : EIATTR_REGCOUNT
	.align		4
        /*0000*/ 	.byte	0x04, 0x2f
        /*0002*/ 	.short	(.L_1 - .L_0)
	.align		4
.L_0:
        /*0004*/ 	.word	index@(_Z29identify_and_flip_singleblockPKiS0_PiiS0_S0_S1_S1_PhS2_S2_S2_)
        /*0008*/ 	.word	0x00000028


	//----- nvinfo : EIATTR_FRAME_SIZE
	.align		4
.L_1:
        /*000c*/ 	.byte	0x04, 0x11
        /*000e*/ 	.short	(.L_3 - .L_2)
	.align		4
.L_2:
        /*0010*/ 	.word	index@(_Z29identify_and_flip_singleblockPKiS0_PiiS0_S0_S1_S1_PhS2_S2_S2_)
        /*0014*/ 	.word	0x00000000


	//----- nvinfo : EIATTR_MIN_STACK_SIZE
	.align		4
.L_3:
        /*0018*/ 	.byte	0x04, 0x12
        /*001a*/ 	.short	(.L_5 - .L_4)
	.align		4
.L_4:
        /*001c*/ 	.word	index@(_Z29identify_and_flip_singleblockPKiS0_PiiS0_S0_S1_S1_PhS2_S2_S2_)
        /*0020*/ 	.word	0x00000000
.L_5:


//--------------------- .nv.compat                --------------------------
	.section	.nv.compat,"",@"SHT_CUDA_COMPAT_INFO"
	.align	4
        /*0000*/ 	.byte	0x02, 0x09, 0x00, 0x00, 0x02, 0x02, 0x01, 0x00, 0x02, 0x05, 0x05, 0x00, 0x03, 0x07, 0x01, 0x01
        /*0010*/ 	.byte	0x02, 0x03, 0x00, 0x00, 0x02, 0x06, 0x01, 0x00, 0x04, 0x0b, 0x08, 0x00, 0x09, 0x00, 0x00, 0x00
        /*0020*/ 	.byte	0x00, 0x00, 0x00, 0x00


//--------------------- .nv.info._Z29identify_and_flip_singleblockPKiS0_PiiS0_S0_S1_S1_PhS2_S2_S2_ --------------------------
	.section	.nv.info._Z29identify_and_flip_singleblockPKiS0_PiiS0_S0_S1_S1_PhS2_S2_S2_,"",@"SHT_CUDA_INFO"
	.sectionflags	@""
	.align	4


	//----- nvinfo : EIATTR_CUDA_API_VERSION
	.align		4
        /*0000*/ 	.byte	0x04, 0x37
        /*0002*/ 	.short	(.L_7 - .L_6)
.L_6:
        /*0004*/ 	.word	0x00000082


	//----- nvinfo : EIATTR_KPARAM_INFO
	.align		4
.L_7:
        /*0008*/ 	.byte	0x04, 0x17
        /*000a*/ 	.short	(.L_9 - .L_8)
.L_8:
        /*000c*/ 	.word	0x00000000
        /*0010*/ 	.short	0x000b
        /*0012*/ 	.short	0x0058
        /*0014*/ 	.byte	0x00, 0xf5, 0x21, 0x00


	//----- nvinfo : EIATTR_KPARAM_INFO
	.align		4
.L_9:
        /*0018*/ 	.byte	0x04, 0x17
        /*001a*/ 	.short	(.L_11 - .L_10)
.L_10:
        /*001c*/ 	.word	0x00000000
        /*0020*/ 	.short	0x000a
        /*0022*/ 	.short	0x0050
        /*0024*/ 	.byte	0x00, 0xf5, 0x21, 0x00


	//----- nvinfo : EIATTR_KPARAM_INFO
	.align		4
.L_11:
        /*0028*/ 	.byte	0x04, 0x17
        /*002a*/ 	.short	(.L_13 - .L_12)
.L_12:
        /*002c*/ 	.word	0x00000000
        /*0030*/ 	.short	0x0009
        /*0032*/ 	.short	0x0048
        /*0034*/ 	.byte	0x00, 0xf5, 0x21, 0x00


	//----- nvinfo : EIATTR_KPARAM_INFO
	.align		4
.L_13:
        /*0038*/ 	.byte	0x04, 0x17
        /*003a*/ 	.short	(.L_15 - .L_14)
.L_14:
        /*003c*/ 	.word	0x00000000
        /*0040*/ 	.short	0x0008
        /*0042*/ 	.short	0x0040
        /*0044*/ 	.byte	0x00, 0xf5, 0x21, 0x00


	//----- nvinfo : EIATTR_KPARAM_INFO
	.align		4
.L_15:
        /*0048*/ 	.byte	0x04, 0x17
        /*004a*/ 	.short	(.L_17 - .L_16)
.L_16:
        /*004c*/ 	.word	0x00000000
        /*0050*/ 	.short	0x0007
        /*0052*/ 	.short	0x0038
        /*0054*/ 	.byte	0x00, 0xf5, 0x21, 0x00


	//----- nvinfo : EIATTR_KPARAM_INFO
	.align		4
.L_17:
        /*0058*/ 	.byte	0x04, 0x17
        /*005a*/ 	.short	(.L_19 - .L_18)
.L_18:
        /*005c*/ 	.word	0x00000000
        /*0060*/ 	.short	0x0006
        /*0062*/ 	.short	0x0030
        /*0064*/ 	.byte	0x00, 0xf5, 0x21, 0x00


	//----- nvinfo : EIATTR_KPARAM_INFO
	.align		4
.L_19:
        /*0068*/ 	.byte	0x04, 0x17
        /*006a*/ 	.short	(.L_21 - .L_20)
.L_20:
        /*006c*/ 	.word	0x00000000
        /*0070*/ 	.short	0x0005
        /*0072*/ 	.short	0x0028
        /*0074*/ 	.byte	0x00, 0xf5, 0x21, 0x00


	//----- nvinfo : EIATTR_KPARAM_INFO
	.align		4
.L_21:
        /*0078*/ 	.byte	0x04, 0x17
        /*007a*/ 	.short	(.L_23 - .L_22)
.L_22:
        /*007c*/ 	.word	0x00000000
        /*0080*/ 	.short	0x0004
        /*0082*/ 	.short	0x0020
        /*0084*/ 	.byte	0x00, 0xf5, 0x21, 0x00


	//----- nvinfo : EIATTR_KPARAM_INFO
	.align		4
.L_23:
        /*0088*/ 	.byte	0x04, 0x17
        /*008a*/ 	.short	(.L_25 - .L_24)
.L_24:
        /*008c*/ 	.word	0x00000000
        /*0090*/ 	.short	0x0003
        /*0092*/ 	.short	0x0018
        /*0094*/ 	.byte	0x00, 0xf0, 0x11, 0x00


	//----- nvinfo : EIATTR_KPARAM_INFO
	.align		4
.L_25:
        /*0098*/ 	.byte	0x04, 0x17
        /*009a*/ 	.short	(.L_27 - .L_26)
.L_26:
        /*009c*/ 	.word	0x00000000
        /*00a0*/ 	.short	0x0002
        /*00a2*/ 	.short	0x0010
        /*00a4*/ 	.byte	0x00, 0xf5, 0x21, 0x00


	//----- nvinfo : EIATTR_KPARAM_INFO
	.align		4
.L_27:
        /*00a8*/ 	.byte	0x04, 0x17
        /*00aa*/ 	.short	(.L_29 - .L_28)
.L_28:
        /*00ac*/ 	.word	0x00000000
        /*00b0*/ 	.short	0x0001
        /*00b2*/ 	.short	0x0008
        /*00b4*/ 	.byte	0x00, 0xf5, 0x21, 0x00


	//----- nvinfo : EIATTR_KPARAM_INFO
	.align		4
.L_29:
        /*00b8*/ 	.byte	0x04, 0x17
        /*00ba*/ 	.short	(.L_31 - .L_30)
.L_30:
        /*00bc*/ 	.word	0x00000000
        /*00c0*/ 	.short	0x0000
        /*00c2*/ 	.short	0x0000
        /*00c4*/ 	.byte	0x00, 0xf5, 0x21, 0x00


	//----- nvinfo : EIATTR_SPARSE_MMA_MASK
	.align		4
.L_31:
        /*00c8*/ 	.byte	0x03, 0x50
        /*00ca*/ 	.short	0x0000


	//----- nvinfo : EIATTR_MAXREG_COUNT
	.align		4
        /*00cc*/ 	.byte	0x03, 0x1b
        /*00ce*/ 	.short	0x00ff


	//----- nvinfo : EIATTR_NUM_BARRIERS
	.align		4
        /*00d0*/ 	.byte	0x02, 0x4c
        /*00d2*/ 	.byte	0x01
	.zero		1


	//----- nvinfo : EIATTR_MERCURY_ISA_VERSION
	.align		4
        /*00d4*/ 	.byte	0x03, 0x5f
        /*00d6*/ 	.short	0x0101


	//----- nvinfo : EIATTR_VRC_CTA_INIT_COUNT
	.align		4
        /*00d8*/ 	.byte	0x02, 0x4a
	.zero		1
	.zero		1


	//----- nvinfo : EIATTR_EXIT_INSTR_OFFSETS
	.align		4
        /*00dc*/ 	.byte	0x04, 0x1c
        /*00de*/ 	.short	(.L_33 - .L_32)


	//   ....[0]....
.L_32:
        /*00e0*/ 	.word	0x000036f0


	//   ....[1]....
        /*00e4*/ 	.word	0x00003860


	//----- nvinfo : EIATTR_CRS_STACK_SIZE
	.align		4
.L_33:
        /*00e8*/ 	.byte	0x04, 0x1e
        /*00ea*/ 	.short	(.L_35 - .L_34)
.L_34:
        /*00ec*/ 	.word	0x00000000


	//----- nvinfo : EIATTR_CBANK_PARAM_SIZE
	.align		4
.L_35:
        /*00f0*/ 	.byte	0x03, 0x19
        /*00f2*/ 	.short	0x0060


	//----- nvinfo : EIATTR_PARAM_CBANK
	.align		4
        /*00f4*/ 	.byte	0x04, 0x0a
        /*00f6*/ 	.short	(.L_37 - .L_36)
	.align		4
.L_36:
        /*00f8*/ 	.word	index@(.nv.constant0._Z29identify_and_flip_singleblockPKiS0_PiiS0_S0_S1_S1_PhS2_S2_S2_)
        /*00fc*/ 	.short	0x0380
        /*00fe*/ 	.short	0x0060


	//----- nvinfo : EIATTR_SW_WAR
	.align		4
.L_37:
        /*0100*/ 	.byte	0x04, 0x36
        /*0102*/ 	.short	(.L_39 - .L_38)
.L_38:
        /*0104*/ 	.word	0x00000008
.L_39:


//--------------------- .nv.callgraph             --------------------------
	.section	.nv.callgraph,"",@"SHT_CUDA_CALLGRAPH"
	.align	4
	.sectionentsize	8
	.align		4
        /*0000*/ 	.word	0x00000000
	.align		4
        /*0004*/ 	.word	0xffffffff
	.align		4
        /*0008*/ 	.word	0x00000000
	.align		4
        /*000c*/ 	.word	0xfffffffe
	.align		4
        /*0010*/ 	.word	0x00000000
	.align		4
        /*0014*/ 	.word	0xfffffffd
	.align		4
        /*0018*/ 	.word	0x00000000
	.align		4
        /*001c*/ 	.word	0xfffffffc


//--------------------- .text._Z29identify_and_flip_singleblockPKiS0_PiiS0_S0_S1_S1_PhS2_S2_S2_ --------------------------
	.section	.text._Z29identify_and_flip_singleblockPKiS0_PiiS0_S0_S1_S1_PhS2_S2_S2_,"ax",@progbits
	.align	128
        .global         _Z29identify_and_flip_singleblockPKiS0_PiiS0_S0_S1_S1_PhS2_S2_S2_
        .type           _Z29identify_and_flip_singleblockPKiS0_PiiS0_S0_S1_S1_PhS2_S2_S2_,@function
        .size           _Z29identify_and_flip_singleblockPKiS0_PiiS0_S0_S1_S1_PhS2_S2_S2_,(.L_x_42 - _Z29identify_and_flip_singleblockPKiS0_PiiS0_S0_S1_S1_PhS2_S2_S2_)
        .other          _Z29identify_and_flip_singleblockPKiS0_PiiS0_S0_S1_S1_PhS2_S2_S2_,@"STO_CUDA_ENTRY STV_DEFAULT"
_Z29identify_and_flip_singleblockPKiS0_PiiS0_S0_S1_S1_PhS2_S2_S2_:
.text._Z29identify_and_flip_singleblockPKiS0_PiiS0_S0_S1_S1_PhS2_S2_S2_:
[----:B------:R-:W-:Y:S08]  /*0000*/  LDC R1, c[0x0][0x37c] ;  /* 0x0000df00ff017b82 */ /* 0x000ff00000000800 */
[----:B------:R-:W0:Y:S01]  /*0010*/  LDC.64 R8, c[0x0][0x3a8] ;  /* 0x0000ea00ff087b82 */ /* 0x000e220000000a00 */
[----:B------:R-:W0:Y:S01]  /*0020*/  LDCU.64 UR6, c[0x0][0x358] ;  /* 0x00006b00ff0677ac */ /* 0x000e220008000a00 */
[----:B------:R-:W1:Y:S01]  /*0030*/  S2R R3, SR_TID.X ;  /* 0x0000000000037919 */ /* 0x000e620000002100 */
[----:B------:R-:W2:Y:S05]  /*0040*/  LDCU UR14, c[0x0][0x398] ;  /* 0x00007300ff0e77ac */ /* 0x000eaa0008000800 */
[----:B------:R-:W3:Y:S01]  /*0050*/  LDC.64 R6, c[0x0][0x3a0] ;  /* 0x0000e800ff067b82 */ /* 0x000ee20000000a00 */
[----:B------:R-:W4:Y:S01]  /*0060*/  LDCU UR15, c[0x0][0x398] ;  /* 0x00007300ff0f77ac */ /* 0x000f220008000800 */
[----:B------:R-:W0:Y:S06]  /*0070*/  LDCU UR16, c[0x0][0x398] ;  /* 0x00007300ff1077ac */ /* 0x000e2c0008000800 */
[----:B------:R-:W1:Y:S01]  /*0080*/  LDC R4, c[0x0][0x360] ;  /* 0x0000d800ff047b82 */ /* 0x000e620000000800 */
[----:B------:R-:W0:Y:S01]  /*0090*/  LDCU.64 UR4, c[0x0][0x380] ;  /* 0x00007000ff0477ac */ /* 0x000e220008000a00 */
[----:B------:R-:W0:Y:S02]  /*00a0*/  LDCU.64 UR8, c[0x0][0x3b0] ;  /* 0x00007600ff0877ac */ /* 0x000e240008000a00 */
[----:B0-----:R-:W5:Y:S01]  /*00b0*/  LDG.E R2, desc[UR6][R8.64] ;  /* 0x0000000608027981 */ /* 0x001f62000c1e1900 */
[----:B------:R-:W0:Y:S01]  /*00c0*/  LDCU.64 UR10, c[0x0][0x388] ;  /* 0x00007100ff0a77ac */ /* 0x000e220008000a00 */
[----:B------:R-:W0:Y:S02]  /*00d0*/  LDCU.64 UR12, c[0x0][0x3b8] ;  /* 0x00007700ff0c77ac */ /* 0x000e240008000a00 */
[----:B---3--:R2:W5:Y:S02]  /*00e0*/  LDG.E R0, desc[UR6][R6.64] ;  /* 0x0000000606007981 */ /* 0x008564000c1e1900 */
[----:B--2---:R-:W-:-:S05]  /*00f0*/  IMAD.U32 R6, RZ, RZ, UR14 ;  /* 0x0000000eff067e24 */ /* 0x004fca000f8e00ff */
[----:B-1----:R-:W-:Y:S01]  /*0100*/  ISETP.GE.AND P0, PT, R3, R6, PT ;  /* 0x000000060300720c */ /* 0x002fe20003f06270 */
[----:B------:R-:W-:-:S12]  /*0110*/  BSSY.RECONVERGENT B0, `(.L_x_0) ;  /* 0x00000a1000007945 */ /* 0x000fd80003800200 */
[----:B0---4-:R-:W-:Y:S05]  /*0120*/  @P0 BRA `(.L_x_1) ;  /* 0x00000008007c0947 */ /* 0x011fea0003800000 */
[----:B------:R-:W0:Y:S01]  /*0130*/  I2F.U32.RP R11, R4 ;  /* 0x00000004000b7306 */ /* 0x000e220000209000 */
[----:B------:R-:W-:Y:S01]  /*0140*/  IMAD.IADD R5, R3, 0x1, R4 ;  /* 0x0000000103057824 */ /* 0x000fe200078e0204 */
[----:B------:R-:W-:Y:S01]  /*0150*/  ISETP.NE.U32.AND P2, PT, R4, RZ, PT ;  /* 0x000000ff0400720c */ /* 0x000fe20003f45070 */
[----:B------:R-:W1:Y:S01]  /*0160*/  LDC.64 R14, c[0x0][0x388] ;  /* 0x0000e200ff0e7b82 */ /* 0x000e620000000a00 */
[----:B------:R-:W-:Y:S02]  /*0170*/  BSSY.RECONVERGENT B1, `(.L_x_2) ;  /* 0x0000043000017945 */ /* 0x000fe40003800200 */
[CC--:B------:R-:W-:Y:S02]  /*0180*/  ISETP.GE.U32.AND P0, PT, R5.reuse, R6.reuse, PT ;  /* 0x000000060500720c */ /* 0x0c0fe40003f06070 */
[----:B------:R-:W-:Y:S02]  /*0190*/  VIMNMX.U32 R10, PT, PT, R5, R6, !PT ;  /* 0x00000006050a7248 */ /* 0x000fe40007fe0000 */
[----:B------:R-:W-:-:S04]  /*01a0*/  SEL R7, RZ, 0x1, P0 ;  /* 0x00000001ff077807 */ /* 0x000fc80000000000 */
[----:B------:R-:W-:Y:S01]  /*01b0*/  IADD3 R5, PT, PT, R10, -R5, -R7 ;  /* 0x800000050a057210 */ /* 0x000fe20007ffe807 */
[----:B0-----:R-:W0:Y:S02]  /*01c0*/  MUFU.RCP R11, R11 ;  /* 0x0000000b000b7308 */ /* 0x001e240000001000 */
[----:B0-----:R-:W-:Y:S02]  /*01d0*/  VIADD R8, R11, 0xffffffe ;  /* 0x0ffffffe0b087836 */ /* 0x001fe40000000000 */
[----:B------:R-:W0:Y:S04]  /*01e0*/  LDC.64 R10, c[0x0][0x3b0] ;  /* 0x0000ec00ff0a7b82 */ /* 0x000e280000000a00 */
[----:B------:R2:W3:Y:S02]  /*01f0*/  F2I.FTZ.U32.TRUNC.NTZ R9, R8 ;  /* 0x0000000800097305 */ /* 0x0004e4000021f000 */
[----:B--2---:R-:W-:-:S02]  /*0200*/  IMAD.MOV.U32 R8, RZ, RZ, RZ ;  /* 0x000000ffff087224 */ /* 0x004fc400078e00ff */
[----:B---3--:R-:W-:-:S04]  /*0210*/  IMAD.MOV R13, RZ, RZ, -R9 ;  /* 0x000000ffff0d7224 */ /* 0x008fc800078e0a09 */
[----:B------:R-:W-:-:S04]  /*0220*/  IMAD R13, R13, R4, RZ ;  /* 0x000000040d0d7224 */ /* 0x000fc800078e02ff */
[----:B------:R-:W-:-:S06]  /*0230*/  IMAD.HI.U32 R12, R9, R13, R8 ;  /* 0x0000000d090c7227 */ /* 0x000fcc00078e0008 */
[----:B------:R-:W-:Y:S02]  /*0240*/  IMAD.HI.U32 R16, R12, R5, RZ ;  /* 0x000000050c107227 */ /* 0x000fe400078e00ff */
[----:B------:R-:W2:Y:S02]  /*0250*/  LDC.64 R12, c[0x0][0x3b8] ;  /* 0x0000ee00ff0c7b82 */ /* 0x000ea40000000a00 */
[----:B------:R-:W-:-:S04]  /*0260*/  IMAD.MOV R8, RZ, RZ, -R16 ;  /* 0x000000ffff087224 */ /* 0x000fc800078e0a10 */
[----:B------:R-:W-:Y:S02]  /*0270*/  IMAD R5, R4, R8, R5 ;  /* 0x0000000804057224 */ /* 0x000fe400078e0205 */
[----:B------:R-:W3:Y:S03]  /*0280*/  LDC.64 R8, c[0x0][0x380] ;  /* 0x0000e000ff087b82 */ /* 0x000ee60000000a00 */
[----:B------:R-:W-:-:S13]  /*0290*/  ISETP.GE.U32.AND P0, PT, R5, R4, PT ;  /* 0x000000040500720c */ /* 0x000fda0003f06070 */
[----:B------:R-:W-:Y:S02]  /*02a0*/  @P0 IMAD.IADD R5, R5, 0x1, -R4 ;  /* 0x0000000105050824 */ /* 0x000fe400078e0a04 */
[----:B------:R-:W-:-:S03]  /*02b0*/  @P0 VIADD R16, R16, 0x1 ;  /* 0x0000000110100836 */ /* 0x000fc60000000000 */
[----:B------:R-:W-:-:S13]  /*02c0*/  ISETP.GE.U32.AND P1, PT, R5, R4, PT ;  /* 0x000000040500720c */ /* 0x000fda0003f26070 */
[----:B------:R-:W-:Y:S01]  /*02d0*/  @P1 VIADD R16, R16, 0x1 ;  /* 0x0000000110101836 */ /* 0x000fe20000000000 */
[----:B------:R-:W-:-:S05]  /*02e0*/  @!P2 LOP3.LUT R16, RZ, R4, RZ, 0x33, !PT ;  /* 0x00000004ff10a212 */ /* 0x000fca00078e33ff */
[----:B------:R-:W-:-:S05]  /*02f0*/  IMAD.IADD R7, R7, 0x1, R16 ;  /* 0x0000000107077824 */ /* 0x000fca00078e0210 */
[C---:B------:R-:W-:Y:S02]  /*0300*/  LOP3.LUT R5, R7.reuse, 0x3, RZ, 0xc0, !PT ;  /* 0x0000000307057812 */ /* 0x040fe400078ec0ff */
[----:B------:R-:W-:Y:S02]  /*0310*/  ISETP.GE.U32.AND P0, PT, R7, 0x3, PT ;  /* 0x000000030700780c */ /* 0x000fe40003f06070 */
[----:B------:R-:W-:Y:S01]  /*0320*/  ISETP.NE.AND P1, PT, R5, 0x3, PT ;  /* 0x000000030500780c */ /* 0x000fe20003f25270 */
[----:B------:R-:W-:-:S12]  /*0330*/  IMAD.MOV.U32 R5, RZ, RZ, R3 ;  /* 0x000000ffff057224 */ /* 0x000fd800078e0003 */
[----:B0123--:R-:W-:Y:S05]  /*0340*/  @!P1 BRA `(.L_x_3) ;  /* 0x0000000000949947 */ /* 0x00ffea0003800000 */
[----:B------:R-:W-:Y:S02]  /*0350*/  VIADD R7, R7, 0x1 ;  /* 0x0000000107077836 */ /* 0x000fe40000000000 */
[----:B------:R-:W-:Y:S02]  /*0360*/  IMAD.MOV.U32 R5, RZ, RZ, R3 ;  /* 0x000000ffff057224 */ /* 0x000fe400078e0003 */
[----:B------:R-:W-:Y:S01]  /*0370*/  IMAD.WIDE.U32 R16, R3, 0x4, RZ ;  /* 0x0000000403107825 */ /* 0x000fe200078e00ff */
[----:B------:R-:W-:-:S05]  /*0380*/  LOP3.LUT R7, R7, 0x3, RZ, 0xc0, !PT ;  /* 0x0000000307077812 */ /* 0x000fca00078ec0ff */
[----:B------:R-:W-:-:S07]  /*0390*/  IMAD.MOV R7, RZ, RZ, -R7 ;  /* 0x000000ffff077224 */ /* 0x000fce00078e0a07 */
.L_x_4:
[----:B0-----:R-:W-:-:S04]  /*03a0*/  IADD3 R20, P1, PT, R16, UR4, RZ ;  /* 0x0000000410147c10 */ /* 0x001fc8000ff3e0ff */
[----:B------:R-:W-:-:S06]  /*03b0*/  IADD3.X R21, PT, PT, R17, UR5, RZ, P1, !PT ;  /* 0x0000000511157c10 */ /* 0x000fcc0008ffe4ff */
[----:B------:R-:W2:Y:S01]  /*03c0*/  LDG.E R21, desc[UR6][R20.64] ;  /* 0x0000000614157981 */ /* 0x000ea2000c1e1900 */
[----:B------:R-:W-:-:S05]  /*03d0*/  IMAD.U32 R6, RZ, RZ, UR15 ;  /* 0x0000000fff067e24 */ /* 0x000fca000f8e00ff */
[----:B--2---:R-:W-:-:S13]  /*03e0*/  ISETP.GE.AND P1, PT, R21, R6, PT ;  /* 0x000000061500720c */ /* 0x004fda0003f26270 */
[----:B------:R-:W0:Y:S02]  /*03f0*/  @!P1 LDC.64 R18, c[0x0][0x388] ;  /* 0x0000e200ff129b82 */ /* 0x000e240000000a00 */
[----:B0-----:R-:W-:-:S06]  /*0400*/  @!P1 IMAD.WIDE R18, R21, 0x4, R18 ;  /* 0x0000000415129825 */ /* 0x001fcc00078e0212 */
[----:B------:R-:W2:Y:S01]  /*0410*/  @!P1 LDG.E R18, desc[UR6][R18.64] ;  /* 0x0000000612129981 */ /* 0x000ea2000c1e1900 */
[C---:B------:R-:W-:Y:S01]  /*0420*/  IADD3 R22, P3, PT, R16.reuse, UR8, RZ ;  /* 0x0000000810167c10 */ /* 0x040fe2000ff7e0ff */
[----:B------:R-:W-:Y:S01]  /*0430*/  IMAD.MOV.U32 R27, RZ, RZ, R5 ;  /* 0x000000ffff1b7224 */ /* 0x000fe200078e0005 */
[----:B------:R-:W-:Y:S02]  /*0440*/  IADD3 R24, P4, PT, R16, UR10, RZ ;  /* 0x0000000a10187c10 */ /* 0x000fe4000ff9e0ff */
[C---:B------:R-:W-:Y:S02]  /*0450*/  IADD3.X R23, PT, PT, R17.reuse, UR9, RZ, P3, !PT ;  /* 0x0000000911177c10 */ /* 0x040fe40009ffe4ff */
[----:B------:R-:W-:Y:S02]  /*0460*/  IADD3.X R25, PT, PT, R17, UR11, RZ, P4, !PT ;  /* 0x0000000b11197c10 */ /* 0x000fe4000a7fe4ff */
[----:B--2---:R-:W-:-:S04]  /*0470*/  @!P1 ISETP.GE.AND P2, PT, R18, R6, PT ;  /* 0x000000061200920c */ /* 0x004fc80003f46270 */
[----:B------:R-:W-:-:S05]  /*0480*/  @!P1 SEL R27, R18, R5, !P2 ;  /* 0x00000005121b9207 */ /* 0x000fca0005000000 */
[----:B------:R0:W-:Y:S04]  /*0490*/  STG.E desc[UR6][R22.64], R27 ;  /* 0x0000001b16007986 */ /* 0x0001e8000c101906 */
[----:B------:R-:W2:Y:S02]  /*04a0*/  LDG.E R25, desc[UR6][R24.64] ;  /* 0x0000000618197981 */ /* 0x000ea4000c1e1900 */
[----:B--2---:R-:W-:-:S13]  /*04b0*/  ISETP.GE.AND P1, PT, R25, R6, PT ;  /* 0x000000061900720c */ /* 0x004fda0003f26270 */
[----:B------:R-:W1:Y:S02]  /*04c0*/  @!P1 LDC.64 R18, c[0x0][0x380] ;  /* 0x0000e000ff129b82 */ /* 0x000e640000000a00 */
[----:B-1----:R-:W-:-:S06]  /*04d0*/  @!P1 IMAD.WIDE R18, R25, 0x4, R18 ;  /* 0x0000000419129825 */ /* 0x002fcc00078e0212 */
[----:B------:R-:W2:Y:S01]  /*04e0*/  @!P1 LDG.E R18, desc[UR6][R18.64] ;  /* 0x0000000612129981 */ /* 0x000ea2000c1e1900 */
[----:B------:R-:W-:Y:S01]  /*04f0*/  IADD3 R20, P3, PT, R16, UR12, RZ ;  /* 0x0000000c10147c10 */ /* 0x000fe2000ff7e0ff */
[----:B------:R-:W-:Y:S02]  /*0500*/  IMAD.MOV.U32 R29, RZ, RZ, R5 ;  /* 0x000000ffff1d7224 */ /* 0x000fe400078e0005 */
[----:B------:R-:W-:Y:S01]  /*0510*/  VIADD R7, R7, 0x1 ;  /* 0x0000000107077836 */ /* 0x000fe20000000000 */
[----:B------:R-:W-:Y:S01]  /*0520*/  IADD3.X R21, PT, PT, R17, UR13, RZ, P3, !PT ;  /* 0x0000000d11157c10 */ /* 0x000fe20009ffe4ff */
[----:B------:R-:W-:Y:S01]  /*0530*/  IMAD.WIDE.U32 R16, R4, 0x4, R16 ;  /* 0x0000000404107825 */ /* 0x000fe200078e0010 */
[----:B--2---:R-:W-:-:S04]  /*0540*/  @!P1 ISETP.GE.AND P2, PT, R18, R6, PT ;  /* 0x000000061200920c */ /* 0x004fc80003f46270 */
[----:B------:R-:W-:Y:S01]  /*0550*/  @!P1 SEL R29, R18, R5, !P2 ;  /* 0x00000005121d9207 */ /* 0x000fe20005000000 */
[----:B------:R-:W-:Y:S01]  /*0560*/  IMAD.IADD R5, R4, 0x1, R5 ;  /* 0x0000000104057824 */ /* 0x000fe200078e0205 */
[----:B------:R-:W-:-:S03]  /*0570*/  ISETP.NE.AND P1, PT, R7, RZ, PT ;  /* 0x000000ff0700720c */ /* 0x000fc60003f25270 */
[----:B------:R0:W-:Y:S10]  /*0580*/  STG.E desc[UR6][R20.64], R29 ;  /* 0x0000001d14007986 */ /* 0x0001f4000c101906 */
[----:B------:R-:W-:Y:S05]  /*0590*/  @P1 BRA `(.L_x_4) ;  /* 0xfffffffc00801947 */ /* 0x000fea000383ffff */
.L_x_3:
[----:B------:R-:W-:Y:S05]  /*05a0*/  BSYNC.RECONVERGENT B1 ;  /* 0x0000000000017941 */ /* 0x000fea0003800200 */
.L_x_2:
[----:B------:R-:W-:Y:S05]  /*05b0*/  @!P0 BRA `(.L_x_1) ;  /* 0x0000000400588947 */ /* 0x000fea0003800000 */
.L_x_5:
[----:B------:R-:W-:-:S06]  /*05c0*/  IMAD.WIDE.U32 R16, R5, 0x4, R8 ;  /* 0x0000000405107825 */ /* 0x000fcc00078e0008 */
[----:B--2---:R-:W2:Y:S01]  /*05d0*/  LDG.E R17, desc[UR6][R16.64] ;  /* 0x0000000610117981 */ /* 0x004ea2000c1e1900 */
[----:B------:R-:W-:-:S05]  /*05e0*/  IMAD.U32 R6, RZ, RZ, UR16 ;  /* 0x00000010ff067e24 */ /* 0x000fca000f8e00ff */
[----:B--2---:R-:W-:-:S13]  /*05f0*/  ISETP.GE.AND P0, PT, R17, R6, PT ;  /* 0x000000061100720c */ /* 0x004fda0003f06270 */
[----:B------:R-:W-:-:S06]  /*0600*/  @!P0 IMAD.WIDE R18, R17, 0x4, R14 ;  /* 0x0000000411128825 */ /* 0x000fcc00078e020e */
[----:B------:R-:W2:Y:S01]  /*0610*/  @!P0 LDG.E R18, desc[UR6][R18.64] ;  /* 0x0000000612128981 */ /* 0x000ea2000c1e1900 */
[----:B------:R-:W-:Y:S02]  /*0620*/  IMAD.MOV.U32 R7, RZ, RZ, R5 ;  /* 0x000000ffff077224 */ /* 0x000fe400078e0005 */
[----:B0-----:R-:W-:-:S04]  /*0630*/  IMAD.WIDE.U32 R20, R5, 0x4, R10 ;  /* 0x0000000405147825 */ /* 0x001fc800078e000a */
[----:B------:R-:W-:Y:S01]  /*0640*/  IMAD.WIDE.U32 R22, R5, 0x4, R14 ;  /* 0x0000000405167825 */ /* 0x000fe200078e000e */
[----:B--2---:R-:W-:-:S04]  /*0650*/  @!P0 ISETP.GE.AND P1, PT, R18, R6, PT ;  /* 0x000000061200820c */ /* 0x004fc80003f26270 */
[----:B------:R-:W-:-:S05]  /*0660*/  @!P0 SEL R7, R18, R5, !P1 ;  /* 0x0000000512078207 */ /* 0x000fca0004800000 */
[----:B------:R0:W-:Y:S04]  /*0670*/  STG.E desc[UR6][R20.64], R7 ;  /* 0x0000000714007986 */ /* 0x0001e8000c101906 */
[----:B------:R-:W2:Y:S02]  /*0680*/  LDG.E R23, desc[UR6][R22.64] ;  /* 0x0000000616177981 */ /* 0x000ea4000c1e1900 */
[----:B--2---:R-:W-:-:S13]  /*0690*/  ISETP.GE.AND P0, PT, R23, R6, PT ;  /* 0x000000061700720c */ /* 0x004fda0003f06270 */
[----:B------:R-:W-:-:S06]  /*06a0*/  @!P0 IMAD.WIDE R16, R23, 0x4, R8 ;  /* 0x0000000417108825 */ /* 0x000fcc00078e0208 */
[----:B------:R-:W2:Y:S01]  /*06b0*/  @!P0 LDG.E R16, desc[UR6][R16.64] ;  /* 0x0000000610108981 */ /* 0x000ea2000c1e1900 */
[----:B------:R-:W-:Y:S02]  /*06c0*/  IMAD.IADD R27, R4, 0x1, R5 ;  /* 0x00000001041b7824 */ /* 0x000fe400078e0205 */
[----:B------:R-:W-:-:S04]  /*06d0*/  IMAD.WIDE.U32 R18, R5, 0x4, R12 ;  /* 0x0000000405127825 */ /* 0x000fc800078e000c */
[----:B------:R-:W-:Y:S01]  /*06e0*/  IMAD.WIDE.U32 R24, R27, 0x4, R8 ;  /* 0x000000041b187825 */ /* 0x000fe200078e0008 */
[----:B--2---:R-:W-:-:S04]  /*06f0*/  @!P0 ISETP.GE.AND P1, PT, R16, R6, PT ;  /* 0x000000061000820c */ /* 0x004fc80003f26270 */
[----:B------:R-:W-:-:S05]  /*0700*/  @!P0 SEL R5, R16, R5, !P1 ;  /* 0x0000000510058207 */ /* 0x000fca0004800000 */
[----:B------:R1:W-:Y:S04]  /*0710*/  STG.E desc[UR6][R18.64], R5 ;  /* 0x0000000512007986 */ /* 0x0003e8000c101906 */
[----:B------:R-:W2:Y:S02]  /*0720*/  LDG.E R25, desc[UR6][R24.64] ;  /* 0x0000000618197981 */ /* 0x000ea4000c1e1900 */
[----:B--2---:R-:W-:-:S13]  /*0730*/  ISETP.GE.AND P0, PT, R25, R6, PT ;  /* 0x000000061900720c */ /* 0x004fda0003f06270 */
[----:B0-----:R-:W-:-:S06]  /*0740*/  @!P0 IMAD.WIDE R20, R25, 0x4, R14 ;  /* 0x0000000419148825 */ /* 0x001fcc00078e020e */
[----:B------:R-:W2:Y:S01]  /*0750*/  @!P0 LDG.E R21, desc[UR6][R20.64] ;  /* 0x0000000614158981 */ /* 0x000ea2000c1e1900 */
[----:B------:R-:W-:Y:S02]  /*0760*/  IMAD.MOV.U32 R7, RZ, RZ, R27 ;  /* 0x000000ffff077224 */ /* 0x000fe400078e001b */
[----:B------:R-:W-:-:S04]  /*0770*/  IMAD.WIDE.U32 R16, R27, 0x4, R10 ;  /* 0x000000041b107825 */ /* 0x000fc800078e000a */
[----:B------:R-:W-:Y:S01]  /*0780*/  IMAD.WIDE.U32 R22, R27, 0x4, R14 ;  /* 0x000000041b167825 */ /* 0x000fe200078e000e */
[----:B--2---:R-:W-:-:S04]  /*0790*/  @!P0 ISETP.GE.AND P1, PT, R21, R6, PT ;  /* 0x000000061500820c */ /* 0x004fc80003f26270 */
[----:B------:R-:W-:-:S05]  /*07a0*/  @!P0 SEL R7, R21, R27, !P1 ;  /* 0x0000001b15078207 */ /* 0x000fca0004800000 */
[----:B------:R0:W-:Y:S04]  /*07b0*/  STG.E desc[UR6][R16.64], R7 ;  /* 0x0000000710007986 */ /* 0x0001e8000c101906 */
[----:B------:R-:W2:Y:S02]  /*07c0*/  LDG.E R23, desc[UR6][R22.64] ;  /* 0x0000000616177981 */ /* 0x000ea4000c1e1900 */
[----:B--2---:R-:W-:-:S13]  /*07d0*/  ISETP.GE.AND P0, PT, R23, R6, PT ;  /* 0x000000061700720c */ /* 0x004fda0003f06270 */
[----:B-1----:R-:W-:-:S06]  /*07e0*/  @!P0 IMAD.WIDE R18, R23, 0x4, R8 ;  /* 0x0000000417128825 */ /* 0x002fcc00078e0208 */
[----:B------:R-:W2:Y:S01]  /*07f0*/  @!P0 LDG.E R19, desc[UR6][R18.64] ;  /* 0x0000000612138981 */ /* 0x000ea2000c1e1900 */
[C---:B------:R-:W-:Y:S02]  /*0800*/  IMAD.IADD R29, R27.reuse, 0x1, R4 ;  /* 0x000000011b1d7824 */ /* 0x040fe400078e0204 */
        /* <DEDUP_REMOVED lines=37> */
[----:B------:R-:W3:Y:S02]  /*0a60*/  LDG.E R23, desc[UR6][R22.64] ;  /* 0x0000000616177981 */ /* 0x000ee4000c1e1900 */
[----:B---3--:R-:W-:-:S13]  /*0a70*/  ISETP.GE.AND P0, PT, R23, R6, PT ;  /* 0x000000061700720c */ /* 0x008fda0003f06270 */
[----:B-1----:R-:W-:-:S06]  /*0a80*/  @!P0 IMAD.WIDE R16, R23, 0x4, R8 ;  /* 0x0000000417108825 */ /* 0x002fcc00078e0208 */
[----:B------:R-:W3:Y:S01]  /*0a90*/  @!P0 LDG.E R17, desc[UR6][R16.64] ;  /* 0x0000000610118981 */ /* 0x000ee2000c1e1900 */
[----:B------:R-:W-:Y:S02]  /*0aa0*/  IMAD.MOV.U32 R25, RZ, RZ, R27 ;  /* 0x000000ffff197224 */ /* 0x000fe400078e001b */
[----:B------:R-:W-:-:S04]  /*0ab0*/  IMAD.WIDE.U32 R18, R27, 0x4, R12 ;  /* 0x000000041b127825 */ /* 0x000fc800078e000c */
[----:B------:R-:W-:Y:S01]  /*0ac0*/  IMAD.IADD R5, R27, 0x1, R4 ;  /* 0x000000011b057824 */ /* 0x000fe200078e0204 */
[----:B---3--:R-:W-:-:S04]  /*0ad0*/  @!P0 ISETP.GE.AND P1, PT, R17, R6, PT ;  /* 0x000000061100820c */ /* 0x008fc80003f26270 */
[----:B------:R-:W-:Y:S02]  /*0ae0*/  @!P0 SEL R25, R17, R27, !P1 ;  /* 0x0000001b11198207 */ /* 0x000fe40004800000 */
[----:B------:R-:W-:-:S03]  /*0af0*/  ISETP.GE.AND P0, PT, R5, R6, PT ;  /* 0x000000060500720c */ /* 0x000fc60003f06270 */
[----:B------:R2:W-:Y:S10]  /*0b00*/  STG.E desc[UR6][R18.64], R25 ;  /* 0x0000001912007986 */ /* 0x0005f4000c101906 */
[----:B------:R-:W-:Y:S05]  /*0b10*/  @!P0 BRA `(.L_x_5) ;  /* 0xfffffff800a88947 */ /* 0x000fea000383ffff */
.L_x_1:
[----:B------:R-:W-:Y:S05]  /*0b20*/  BSYNC.RECONVERGENT B0 ;  /* 0x0000000000007941 */ /* 0x000fea0003800200 */
.L_x_0:
[----:B------:R-:W-:Y:S01]  /*0b30*/  BAR.SYNC.DEFER_BLOCKING 0x0 ;  /* 0x0000000000007b1d */ /* 0x000fe20000010000 */
[----:B------:R-:W-:Y:S01]  /*0b40*/  ISETP.GE.AND P0, PT, R6, 0x2, PT ;  /* 0x000000020600780c */ /* 0x000fe20003f06270 */
[----:B------:R-:W-:-:S04]  /*0b50*/  IMAD.MOV.U32 R5, RZ, RZ, RZ ;  /* 0x000000ffff057224 */ /* 0x000fc800078e00ff */
[----:B------:R-:W-:Y:S08]  /*0b60*/  BSSY.RECONVERGENT B0, `(.L_x_6) ;  /* 0x000000a000007945 */ /* 0x000ff00003800200 */
[----:B------:R-:W-:Y:S05]  /*0b70*/  @!P0 BRA `(.L_x_7) ;  /* 0x0000000000208947 */ /* 0x000fea0003800000 */
[----:B------:R-:W-:Y:S01]  /*0b80*/  IMAD.MOV.U32 R5, RZ, RZ, RZ ;  /* 0x000000ffff057224 */ /* 0x000fe200078e00ff */
[----:B------:R-:W1:Y:S01]  /*0b90*/  LDCU UR4, c[0x0][0x398] ;  /* 0x00007300ff0477ac */ /* 0x000e620008000800 */
[----:B------:R-:W-:-:S05]  /*0ba0*/  NOP ;  /* 0x0000000000007918 */ /* 0x000fca0000000000 */
.L_x_8:
[----:B-1----:R-:W-:Y:S01]  /*0bb0*/  UISETP.GT.U32.AND UP0, UPT, UR4, 0x3, UPT ;  /* 0x000000030400788c */ /* 0x002fe2000bf04070 */
[----:B------:R-:W-:Y:S01]  /*0bc0*/  VIADD R5, R5, 0x1 ;  /* 0x0000000105057836 */ /* 0x000fe20000000000 */
[----:B------:R-:W-:-:S07]  /*0bd0*/  USHF.R.U32.HI UR5, URZ, 0x1, UR4 ;  /* 0x00000001ff057899 */ /* 0x000fce0008011604 */
[----:B------:R-:W-:Y:S01]  /*0be0*/  UMOV UR4, UR5 ;  /* 0x0000000500047c82 */ /* 0x000fe20008000000 */
[----:B------:R-:W-:Y:S05]  /*0bf0*/  BRA.U UP0, `(.L_x_8) ;  /* 0xfffffffd00ec7547 */ /* 0x000fea000b83ffff */
.L_x_7:
[----:B------:R-:W-:Y:S05]  /*0c00*/  BSYNC.RECONVERGENT B0 ;  /* 0x0000000000007941 */ /* 0x000fea0003800200 */
.L_x_6:
[----:B------:R-:W-:Y:S01]  /*0c10*/  ISETP.NE.AND P0, PT, R5, RZ, PT ;  /* 0x000000ff0500720c */ /* 0x000fe20003f05270 */
[----:B------:R-:W-:-:S12]  /*0c20*/  BSSY.RECONVERGENT B0, `(.L_x_9) ;  /* 0x0000087000007945 */ /* 0x000fd80003800200 */
[----:B------:R-:W-:Y:S05]  /*0c30*/  @!P0 BRA `(.L_x_10) ;  /* 0x0000000800148947 */ /* 0x000fea0003800000 */
[----:B------:R-:W1:Y:S01]  /*0c40*/  I2F.U32.RP R11, R4 ;  /* 0x00000004000b7306 */ /* 0x000e620000209000 */
[----:B--2---:R-:W-:Y:S01]  /*0c50*/  IMAD.IADD R7, R3, 0x1, R4 ;  /* 0x0000000103077824 */ /* 0x004fe200078e0204 */
[----:B------:R-:W2:Y:S01]  /*0c60*/  LDC.64 R14, c[0x0][0x3b8] ;  /* 0x0000ee00ff0e7b82 */ /* 0x000ea20000000a00 */
[----:B------:R-:W-:-:S03]  /*0c70*/  ISETP.NE.U32.AND P2, PT, R4, RZ, PT ;  /* 0x000000ff0400720c */ /* 0x000fc60003f45070 */
[CC--:B------:R-:W-:Y:S02]  /*0c80*/  ISETP.GE.AND P0, PT, R7.reuse, R6.reuse, PT ;  /* 0x000000060700720c */ /* 0x0c0fe40003f06270 */
[----:B------:R-:W-:Y:S02]  /*0c90*/  VIMNMX R6, PT, PT, R7, R6, !PT ;  /* 0x0000000607067248 */ /* 0x000fe40007fe0100 */
[----:B------:R-:W-:Y:S01]  /*0ca0*/  SEL R10, RZ, 0x1, P0 ;  /* 0x00000001ff0a7807 */ /* 0x000fe20000000000 */
[----:B-1----:R-:W1:Y:S01]  /*0cb0*/  MUFU.RCP R11, R11 ;  /* 0x0000000b000b7308 */ /* 0x002e620000001000 */
[----:B--2---:R-:W-:-:S04]  /*0cc0*/  IMAD.WIDE.U32 R14, R3, 0x4, R14 ;  /* 0x00000004030e7825 */ /* 0x004fc800078e000e */
[----:B-1----:R-:W-:Y:S02]  /*0cd0*/  VIADD R8, R11, 0xffffffe ;  /* 0x0ffffffe0b087836 */ /* 0x002fe40000000000 */
[----:B------:R-:W-:Y:S02]  /*0ce0*/  IMAD.WIDE R18, R4, 0x4, R14 ;  /* 0x0000000404127825 */ /* 0x000fe400078e020e */
[----:B------:R1:W2:Y:S02]  /*0cf0*/  F2I.FTZ.U32.TRUNC.NTZ R9, R8 ;  /* 0x0000000800097305 */ /* 0x0002a4000021f000 */
[----:B-1----:R-:W-:Y:S02]  /*0d00*/  IMAD.MOV.U32 R8, RZ, RZ, RZ ;  /* 0x000000ffff087224 */ /* 0x002fe400078e00ff */
[----:B--2---:R-:W-:-:S04]  /*0d10*/  IMAD.MOV R13, RZ, RZ, -R9 ;  /* 0x000000ffff0d7224 */ /* 0x004fc800078e0a09 */
[----:B------:R-:W-:-:S04]  /*0d20*/  IMAD R13, R13, R4, RZ ;  /* 0x000000040d0d7224 */ /* 0x000fc800078e02ff */
[----:B------:R-:W-:Y:S01]  /*0d30*/  IMAD.HI.U32 R12, R9, R13, R8 ;  /* 0x0000000d090c7227 */ /* 0x000fe200078e0008 */
[----:B------:R-:W-:-:S05]  /*0d40*/  IADD3 R9, PT, PT, R6, -R7, -R10 ;  /* 0x8000000706097210 */ /* 0x000fca0007ffe80a */
[----:B------:R-:W-:Y:S02]  /*0d50*/  IMAD.HI.U32 R11, R12, R9, RZ ;  /* 0x000000090c0b7227 */ /* 0x000fe400078e00ff */
[----:B------:R-:W1:Y:S02]  /*0d60*/  LDC.64 R12, c[0x0][0x3b0] ;  /* 0x0000ec00ff0c7b82 */ /* 0x000e640000000a00 */
[----:B------:R-:W-:-:S04]  /*0d70*/  IMAD.MOV R6, RZ, RZ, -R11 ;  /* 0x000000ffff067224 */ /* 0x000fc800078e0a0b */
[----:B------:R-:W-:-:S05]  /*0d80*/  IMAD R9, R4, R6, R9 ;  /* 0x0000000604097224 */ /* 0x000fca00078e0209 */
[----:B------:R-:W-:-:S13]  /*0d90*/  ISETP.GE.U32.AND P0, PT, R9, R4, PT ;  /* 0x000000040900720c */ /* 0x000fda0003f06070 */
[----:B------:R-:W-:Y:S02]  /*0da0*/  @P0 IMAD.IADD R9, R9, 0x1, -R4 ;  /* 0x0000000109090824 */ /* 0x000fe400078e0a04 */
[----:B------:R-:W-:Y:S02]  /*0db0*/  @P0 VIADD R11, R11, 0x1 ;  /* 0x000000010b0b0836 */ /* 0x000fe40000000000 */
[----:B-1----:R-:W-:Y:S01]  /*0dc0*/  IMAD.WIDE.U32 R12, R3, 0x4, R12 ;  /* 0x00000004030c7825 */ /* 0x002fe200078e000c */
[----:B------:R-:W-:-:S03]  /*0dd0*/  ISETP.GE.U32.AND P1, PT, R9, R4, PT ;  /* 0x000000040900720c */ /* 0x000fc60003f26070 */
[----:B------:R-:W-:Y:S02]  /*0de0*/  IMAD.IADD R9, R7, 0x1, R4 ;  /* 0x0000000107097824 */ /* 0x000fe400078e0204 */
[----:B------:R-:W-:-:S04]  /*0df0*/  IMAD.WIDE R16, R4, 0x4, R12 ;  /* 0x0000000404107825 */ /* 0x000fc800078e020c */
[----:B0-----:R-:W-:-:S04]  /*0e00*/  IMAD.WIDE R20, R4, 0x4, R16 ;  /* 0x0000000404147825 */ /* 0x001fc800078e0210 */
[----:B------:R-:W-:Y:S01]  /*0e10*/  @P1 VIADD R11, R11, 0x1 ;  /* 0x000000010b0b1836 */ /* 0x000fe20000000000 */
[----:B------:R-:W-:-:S05]  /*0e20*/  @!P2 LOP3.LUT R11, RZ, R4, RZ, 0x33, !PT ;  /* 0x00000004ff0ba212 */ /* 0x000fca00078e33ff */
[----:B------:R-:W-:Y:S02]  /*0e30*/  IMAD.IADD R8, R10, 0x1, R11 ;  /* 0x000000010a087824 */ /* 0x000fe400078e020b */
[----:B------:R-:W-:-:S03]  /*0e40*/  IMAD.MOV.U32 R10, RZ, RZ, RZ ;  /* 0x000000ffff0a7224 */ /* 0x000fc600078e00ff */
[----:B------:R-:W-:-:S07]  /*0e50*/  LOP3.LUT R11, R8, 0x3, RZ, 0xc0, !PT ;  /* 0x00000003080b7812 */ /* 0x000fce00078ec0ff */
.L_x_16:
[----:B0-----:R-:W0:Y:S01]  /*0e60*/  LDCU UR4, c[0x0][0x398] ;  /* 0x00007300ff0477ac */ /* 0x001e220008000800 */
[----:B------:R-:W-:Y:S01]  /*0e70*/  VIADD R10, R10, 0x1 ;  /* 0x000000010a0a7836 */ /* 0x000fe20000000000 */
[----:B------:R-:W-:Y:S04]  /*0e80*/  BSSY.RECONVERGENT B1, `(.L_x_11) ;  /* 0x000005e000017945 */ /* 0x000fe80003800200 */
[----:B------:R-:W-:Y:S01]  /*0e90*/  ISETP.NE.AND P0, PT, R10, R5, PT ;  /* 0x000000050a00720c */ /* 0x000fe20003f05270 */
[----:B0-----:R-:W-:-:S05]  /*0ea0*/  IMAD.U32 R6, RZ, RZ, UR4 ;  /* 0x00000004ff067e24 */ /* 0x001fca000f8e00ff */
[----:B------:R-:W-:-:S13]  /*0eb0*/  ISETP.GE.AND P1, PT, R3, R6, PT ;  /* 0x000000060300720c */ /* 0x000fda0003f26270 */
[----:B-123--:R-:W-:Y:S05]  /*0ec0*/  @P1 BRA `(.L_x_12) ;  /* 0x0000000400641947 */ /* 0x00efea0003800000 */
[----:B------:R-:W-:Y:S01]  /*0ed0*/  ISETP.NE.AND P1, PT, R11, 0x3, PT ;  /* 0x000000030b00780c */ /* 0x000fe20003f25270 */
[----:B------:R-:W-:Y:S01]  /*0ee0*/  BSSY.RECONVERGENT B2, `(.L_x_13) ;  /* 0x0000025000027945 */ /* 0x000fe20003800200 */
[----:B------:R-:W-:-:S11]  /*0ef0*/  IMAD.MOV.U32 R31, RZ, RZ, R3 ;  /* 0x000000ffff1f7224 */ /* 0x000fd600078e0003 */
[----:B------:R-:W-:Y:S05]  /*0f00*/  @!P1 BRA `(.L_x_14) ;  /* 0x0000000000889947 */ /* 0x000fea0003800000 */
[----:B------:R-:W2:Y:S01]  /*0f10*/  LDG.E R29, desc[UR6][R12.64] ;  /* 0x000000060c1d7981 */ /* 0x000ea2000c1e1900 */
[----:B------:R-:W2:Y:S08]  /*0f20*/  LDC.64 R24, c[0x0][0x3b0] ;  /* 0x0000ec00ff187b82 */ /* 0x000eb00000000a00 */
[----:B------:R-:W0:Y:S01]  /*0f30*/  LDC.64 R22, c[0x0][0x3b8] ;  /* 0x0000ee00ff167b82 */ /* 0x000e220000000a00 */
[----:B--2---:R-:W-:-:S06]  /*0f40*/  IMAD.WIDE R28, R29, 0x4, R24 ;  /* 0x000000041d1c7825 */ /* 0x004fcc00078e0218 */
[----:B------:R-:W2:Y:S04]  /*0f50*/  LDG.E R29, desc[UR6][R28.64] ;  /* 0x000000061c1d7981 */ /* 0x000ea8000c1e1900 */
[----:B--2---:R1:W-:Y:S04]  /*0f60*/  STG.E desc[UR6][R12.64], R29 ;  /* 0x0000001d0c007986 */ /* 0x0043e8000c101906 */
[----:B------:R-:W0:Y:S02]  /*0f70*/  LDG.E R27, desc[UR6][R14.64] ;  /* 0x000000060e1b7981 */ /* 0x000e24000c1e1900 */
[----:B0-----:R-:W-:-:S06]  /*0f80*/  IMAD.WIDE R26, R27, 0x4, R22 ;  /* 0x000000041b1a7825 */ /* 0x001fcc00078e0216 */
[----:B------:R-:W2:Y:S01]  /*0f90*/  LDG.E R27, desc[UR6][R26.64] ;  /* 0x000000061a1b7981 */ /* 0x000ea2000c1e1900 */
[----:B------:R-:W-:Y:S01]  /*0fa0*/  ISETP.NE.AND P1, PT, R11, RZ, PT ;  /* 0x000000ff0b00720c */ /* 0x000fe20003f25270 */
[----:B------:R-:W-:Y:S02]  /*0fb0*/  IMAD.MOV.U32 R31, RZ, RZ, R7 ;  /* 0x000000ffff1f7224 */ /* 0x000fe400078e0007 */
[----:B--2---:R1:W-:Y:S10]  /*0fc0*/  STG.E desc[UR6][R14.64], R27 ;  /* 0x0000001b0e007986 */ /* 0x0043f4000c101906 */
[----:B------:R-:W-:Y:S05]  /*0fd0*/  @!P1 BRA `(.L_x_14) ;  /* 0x0000000000549947 */ /* 0x000fea0003800000 */
[----:B-1----:R-:W2:Y:S02]  /*0fe0*/  LDG.E R29, desc[UR6][R16.64] ;  /* 0x00000006101d7981 */ /* 0x002ea4000c1e1900 */
[----:B--2---:R-:W-:-:S06]  /*0ff0*/  IMAD.WIDE R28, R29, 0x4, R24 ;  /* 0x000000041d1c7825 */ /* 0x004fcc00078e0218 */
[----:B------:R-:W2:Y:S04]  /*1000*/  LDG.E R29, desc[UR6][R28.64] ;  /* 0x000000061c1d7981 */ /* 0x000ea8000c1e1900 */
[----:B--2---:R0:W-:Y:S04]  /*1010*/  STG.E desc[UR6][R16.64], R29 ;  /* 0x0000001d10007986 */ /* 0x0041e8000c101906 */
[----:B------:R-:W2:Y:S02]  /*1020*/  LDG.E R27, desc[UR6][R18.64] ;  /* 0x00000006121b7981 */ /* 0x000ea4000c1e1900 */
[----:B--2---:R-:W-:-:S06]  /*1030*/  IMAD.WIDE R26, R27, 0x4, R22 ;  /* 0x000000041b1a7825 */ /* 0x004fcc00078e0216 */
[----:B------:R-:W2:Y:S01]  /*1040*/  LDG.E R27, desc[UR6][R26.64] ;  /* 0x000000061a1b7981 */ /* 0x000ea2000c1e1900 */
[----:B------:R-:W-:Y:S01]  /*1050*/  ISETP.NE.AND P1, PT, R11, 0x1, PT ;  /* 0x000000010b00780c */ /* 0x000fe20003f25270 */
[----:B------:R-:W-:Y:S02]  /*1060*/  IMAD.MOV.U32 R31, RZ, RZ, R9 ;  /* 0x000000ffff1f7224 */ /* 0x000fe400078e0009 */
[----:B--2---:R0:W-:Y:S10]  /*1070*/  STG.E desc[UR6][R18.64], R27 ;  /* 0x0000001b12007986 */ /* 0x0041f4000c101906 */
[----:B------:R-:W-:Y:S05]  /*1080*/  @!P1 BRA `(.L_x_14) ;  /* 0x0000000000289947 */ /* 0x000fea0003800000 */
[----:B0-----:R-:W2:Y:S02]  /*1090*/  LDG.E R27, desc[UR6][R20.64] ;  /* 0x00000006141b7981 */ /* 0x001ea4000c1e1900 */
[----:B--2---:R-:W-:-:S06]  /*10a0*/  IMAD.WIDE R26, R27, 0x4, R24 ;  /* 0x000000041b1a7825 */ /* 0x004fcc00078e0218 */
[----:B------:R-:W2:Y:S01]  /*10b0*/  LDG.E R27, desc[UR6][R26.64] ;  /* 0x000000061a1b7981 */ /* 0x000ea2000c1e1900 */
[----:B------:R-:W-:-:S03]  /*10c0*/  IMAD.WIDE R24, R4, 0x4, R18 ;  /* 0x0000000404187825 */ /* 0x000fc600078e0212 */
[----:B--2---:R2:W-:Y:S04]  /*10d0*/  STG.E desc[UR6][R20.64], R27 ;  /* 0x0000001b14007986 */ /* 0x0045e8000c101906 */
[----:B------:R-:W3:Y:S02]  /*10e0*/  LDG.E R29, desc[UR6][R24.64] ;  /* 0x00000006181d7981 */ /* 0x000ee4000c1e1900 */
[----:B---3--:R-:W-:-:S06]  /*10f0*/  IMAD.WIDE R22, R29, 0x4, R22 ;  /* 0x000000041d167825 */ /* 0x008fcc00078e0216 */
[----:B------:R-:W3:Y:S01]  /*1100*/  LDG.E R23, desc[UR6][R22.64] ;  /* 0x0000000616177981 */ /* 0x000ee2000c1e1900 */
[----:B------:R-:W-:-:S03]  /*1110*/  IMAD.IADD R31, R9, 0x1, R4 ;  /* 0x00000001091f7824 */ /* 0x000fc600078e0204 */
[----:B---3--:R2:W-:Y:S04]  /*1120*/  STG.E desc[UR6][R24.64], R23 ;  /* 0x0000001718007986 */ /* 0x0085e8000c101906 */
.L_x_14:
[----:B------:R-:W-:Y:S05]  /*1130*/  BSYNC.RECONVERGENT B2 ;  /* 0x0000000000027941 */ /* 0x000fea0003800200 */
.L_x_13:
[----:B------:R-:W-:-:S13]  /*1140*/  ISETP.GE.U32.AND P1, PT, R8, 0x3, PT ;  /* 0x000000030800780c */ /* 0x000fda0003f26070 */
[----:B------:R-:W-:Y:S05]  /*1150*/  @!P1 BRA `(.L_x_12) ;  /* 0x0000000000c09947 */ /* 0x000fea0003800000 */
.L_x_15:
[----:B--23--:R-:W2:Y:S08]  /*1160*/  LDC.64 R24, c[0x0][0x3b0] ;  /* 0x0000ec00ff187b82 */ /* 0x00ceb00000000a00 */
[----:B------:R-:W3:Y:S01]  /*1170*/  LDC.64 R22, c[0x0][0x3b8] ;  /* 0x0000ee00ff167b82 */ /* 0x000ee20000000a00 */
[----:B--2---:R-:W-:-:S05]  /*1180*/  IMAD.WIDE.U32 R36, R31, 0x4, R24 ;  /* 0x000000041f247825 */ /* 0x004fca00078e0018 */
[----:B01----:R-:W2:Y:S02]  /*1190*/  LDG.E R29, desc[UR6][R36.64] ;  /* 0x00000006241d7981 */ /* 0x003ea4000c1e1900 */
[----:B--2---:R-:W-:-:S06]  /*11a0*/  IMAD.WIDE R28, R29, 0x4, R24 ;  /* 0x000000041d1c7825 */ /* 0x004fcc00078e0218 */
[----:B------:R-:W2:Y:S01]  /*11b0*/  LDG.E R29, desc[UR6][R28.64] ;  /* 0x000000061c1d7981 */ /* 0x000ea2000c1e1900 */
[----:B---3--:R-:W-:-:S03]  /*11c0*/  IMAD.WIDE.U32 R32, R31, 0x4, R22 ;  /* 0x000000041f207825 */ /* 0x008fc600078e0016 */
[----:B--2---:R0:W-:Y:S04]  /*11d0*/  STG.E desc[UR6][R36.64], R29 ;  /* 0x0000001d24007986 */ /* 0x0041e8000c101906 */
[----:B------:R-:W2:Y:S02]  /*11e0*/  LDG.E R27, desc[UR6][R32.64] ;  /* 0x00000006201b7981 */ /* 0x000ea4000c1e1900 */
[----:B--2---:R-:W-:-:S06]  /*11f0*/  IMAD.WIDE R26, R27, 0x4, R22 ;  /* 0x000000041b1a7825 */ /* 0x004fcc00078e0216 */
[----:B------:R1:W2:Y:S02]  /*1200*/  LDG.E R26, desc[UR6][R26.64] ;  /* 0x000000061a1a7981 */ /* 0x0002a4000c1e1900 */
[----:B-1----:R-:W-:-:S04]  /*1210*/  IMAD.IADD R27, R4, 0x1, R31 ;  /* 0x00000001041b7824 */ /* 0x002fc800078e021f */
[--C-:B------:R-:W-:Y:S01]  /*1220*/  IMAD.WIDE.U32 R34, R27, 0x4, R24.reuse ;  /* 0x000000041b227825 */ /* 0x100fe200078e0018 */
[----:B--2---:R1:W-:Y:S04]  /*1230*/  STG.E desc[UR6][R32.64], R26 ;  /* 0x0000001a20007986 */ /* 0x0043e8000c101906 */
[----:B------:R-:W0:Y:S02]  /*1240*/  LDG.E R31, desc[UR6][R34.64] ;  /* 0x00000006221f7981 */ /* 0x000e24000c1e1900 */
[----:B0-----:R-:W-:-:S06]  /*1250*/  IMAD.WIDE R28, R31, 0x4, R24 ;  /* 0x000000041f1c7825 */ /* 0x001fcc00078e0218 */
[----:B------:R-:W2:Y:S01]  /*1260*/  LDG.E R28, desc[UR6][R28.64] ;  /* 0x000000061c1c7981 */ /* 0x000ea2000c1e1900 */
[----:B------:R-:W-:-:S03]  /*1270*/  IMAD.WIDE.U32 R30, R27, 0x4, R22 ;  /* 0x000000041b1e7825 */ /* 0x000fc600078e0016 */
[----:B--2---:R0:W-:Y:S04]  /*1280*/  STG.E desc[UR6][R34.64], R28 ;  /* 0x0000001c22007986 */ /* 0x0041e8000c101906 */
[----:B------:R-:W2:Y:S02]  /*1290*/  LDG.E R37, desc[UR6][R30.64] ;  /* 0x000000061e257981 */ /* 0x000ea4000c1e1900 */
[----:B--2---:R-:W-:-:S06]  /*12a0*/  IMAD.WIDE R36, R37, 0x4, R22 ;  /* 0x0000000425247825 */ /* 0x004fcc00078e0216 */
[----:B------:R2:W3:Y:S02]  /*12b0*/  LDG.E R36, desc[UR6][R36.64] ;  /* 0x0000000624247981 */ /* 0x0004e4000c1e1900 */
[----:B--2---:R-:W-:-:S04]  /*12c0*/  IMAD.IADD R37, R27, 0x1, R4 ;  /* 0x000000011b257824 */ /* 0x004fc800078e0204 */
[--C-:B-1----:R-:W-:Y:S01]  /*12d0*/  IMAD.WIDE.U32 R26, R37, 0x4, R24.reuse ;  /* 0x00000004251a7825 */ /* 0x102fe200078e0018 */
[----:B---3--:R1:W-:Y:S04]  /*12e0*/  STG.E desc[UR6][R30.64], R36 ;  /* 0x000000241e007986 */ /* 0x0083e8000c101906 */
[----:B------:R-:W2:Y:S02]  /*12f0*/  LDG.E R33, desc[UR6][R26.64] ;  /* 0x000000061a217981 */ /* 0x000ea4000c1e1900 */
[----:B--2---:R-:W-:-:S06]  /*1300*/  IMAD.WIDE R32, R33, 0x4, R24 ;  /* 0x0000000421207825 */ /* 0x004fcc00078e0218 */
[----:B------:R-:W2:Y:S01]  /*1310*/  LDG.E R32, desc[UR6][R32.64] ;  /* 0x0000000620207981 */ /* 0x000ea2000c1e1900 */
[----:B0-----:R-:W-:-:S03]  /*1320*/  IMAD.WIDE.U32 R28, R37, 0x4, R22 ;  /* 0x00000004251c7825 */ /* 0x001fc600078e0016 */
[----:B--2---:R0:W-:Y:S04]  /*1330*/  STG.E desc[UR6][R26.64], R32 ;  /* 0x000000201a007986 */ /* 0x0041e8000c101906 */
[----:B------:R-:W2:Y:S01]  /*1340*/  LDG.E R35, desc[UR6][R28.64] ;  /* 0x000000061c237981 */ /* 0x000ea2000c1e1900 */
[----:B------:R-:W-:Y:S02]  /*1350*/  IMAD.IADD R33, R37, 0x1, R4 ;  /* 0x0000000125217824 */ /* 0x000fe400078e0204 */
[----:B--2---:R-:W-:-:S06]  /*1360*/  IMAD.WIDE R34, R35, 0x4, R22 ;  /* 0x0000000423227825 */ /* 0x004fcc00078e0216 */
[----:B------:R-:W2:Y:S01]  /*1370*/  LDG.E R35, desc[UR6][R34.64] ;  /* 0x0000000622237981 */ /* 0x000ea2000c1e1900 */
[----:B-1----:R-:W-:-:S03]  /*1380*/  IMAD.WIDE.U32 R36, R33, 0x4, R24 ;  /* 0x0000000421247825 */ /* 0x002fc600078e0018 */
[----:B--2---:R3:W-:Y:S04]  /*1390*/  STG.E desc[UR6][R28.64], R35 ;  /* 0x000000231c007986 */ /* 0x0047e8000c101906 */
[----:B------:R-:W2:Y:S02]  /*13a0*/  LDG.E R31, desc[UR6][R36.64] ;  /* 0x00000006241f7981 */ /* 0x000ea4000c1e1900 */
[----:B--2---:R-:W-:-:S05]  /*13b0*/  IMAD.WIDE R24, R31, 0x4, R24 ;  /* 0x000000041f187825 */ /* 0x004fca00078e0218 */
[----:B------:R1:W2:Y:S02]  /*13c0*/  LDG.E R30, desc[UR6][R24.64] ;  /* 0x00000006181e7981 */ /* 0x0002a4000c1e1900 */
[--C-:B-1----:R-:W-:Y:S02]  /*13d0*/  IMAD.WIDE.U32 R24, R33, 0x4, R22.reuse ;  /* 0x0000000421187825 */ /* 0x102fe400078e0016 */
[----:B--2---:R3:W-:Y:S04]  /*13e0*/  STG.E desc[UR6][R36.64], R30 ;  /* 0x0000001e24007986 */ /* 0x0047e8000c101906 */
[----:B0-----:R-:W2:Y:S02]  /*13f0*/  LDG.E R27, desc[UR6][R24.64] ;  /* 0x00000006181b7981 */ /* 0x001ea4000c1e1900 */
[----:B--2---:R-:W-:-:S06]  /*1400*/  IMAD.WIDE R22, R27, 0x4, R22 ;  /* 0x000000041b167825 */ /* 0x004fcc00078e0216 */
[----:B------:R-:W2:Y:S01]  /*1410*/  LDG.E R23, desc[UR6][R22.64] ;  /* 0x0000000616177981 */ /* 0x000ea2000c1e1900 */
[----:B------:R-:W-:-:S05]  /*1420*/  IMAD.IADD R31, R33, 0x1, R4 ;  /* 0x00000001211f7824 */ /* 0x000fca00078e0204 */
[----:B------:R-:W-:Y:S01]  /*1430*/  ISETP.GE.AND P1, PT, R31, R6, PT ;  /* 0x000000061f00720c */ /* 0x000fe20003f26270 */
[----:B--2---:R3:W-:-:S12]  /*1440*/  STG.E desc[UR6][R24.64], R23 ;  /* 0x0000001718007986 */ /* 0x0047d8000c101906 */
[----:B------:R-:W-:Y:S05]  /*1450*/  @!P1 BRA `(.L_x_15) ;  /* 0xfffffffc00409947 */ /* 0x000fea000383ffff */
.L_x_12:
[----:B------:R-:W-:Y:S05]  /*1460*/  BSYNC.RECONVERGENT B1 ;  /* 0x0000000000017941 */ /* 0x000fea0003800200 */
.L_x_11:
[----:B------:R-:W-:Y:S06]  /*1470*/  BAR.SYNC.DEFER_BLOCKING 0x0 ;  /* 0x0000000000007b1d */ /* 0x000fec0000010000 */
[----:B------:R-:W-:Y:S05]  /*1480*/  @P0 BRA `(.L_x_16) ;  /* 0xfffffff800740947 */ /* 0x000fea000383ffff */
.L_x_10:
[----:B------:R-:W-:Y:S05]  /*1490*/  BSYNC.RECONVERGENT B0 ;  /* 0x0000000000007941 */ /* 0x000fea0003800200 */
.L_x_9:
[----:B------:R-:W-:Y:S01]  /*14a0*/  ISETP.NE.AND P0, PT, R3, RZ, PT ;  /* 0x000000ff0300720c */ /* 0x000fe20003f05270 */
[----:B------:R-:W4:Y:S01]  /*14b0*/  LDCU.128 UR8, c[0x0][0x3d0] ;  /* 0x00007a00ff0877ac */ /* 0x000f220008000c00 */
[----:B------:R-:W-:Y:S01]  /*14c0*/  BSSY.RECONVERGENT B0, `(.L_x_17) ;  /* 0x000000d000007945 */ /* 0x000fe20003800200 */
[----:B------:R-:W0:Y:S10]  /*14d0*/  LDCU.128 UR20, c[0x0][0x3d0] ;  /* 0x00007a00ff1477ac */ /* 0x000e340008000c00 */
[----:B------:R-:W-:Y:S05]  /*14e0*/  @P0 BRA `(.L_x_18) ;  /* 0x0000000000280947 */ /* 0x000fea0003800000 */
[----:B------:R-:W1:Y:S08]  /*14f0*/  LDC.64 R8, c[0x0][0x3b0] ;  /* 0x0000ec00ff087b82 */ /* 0x000e700000000a00 */
[----:B------:R-:W2:Y:S01]  /*1500*/  LDC.64 R10, c[0x0][0x3b8] ;  /* 0x0000ee00ff0a7b82 */ /* 0x000ea20000000a00 */
[----:B-1---5:R-:W-:-:S05]  /*1510*/  IMAD.WIDE R8, R0, 0x4, R8 ;  /* 0x0000000400087825 */ /* 0x022fca00078e0208 */
[----:B------:R-:W3:Y:S01]  /*1520*/  LDG.E R12, desc[UR6][R8.64] ;  /* 0x00000006080c7981 */ /* 0x000ee2000c1e1900 */
[----:B--2---:R-:W-:-:S05]  /*1530*/  IMAD.WIDE R10, R2, 0x4, R10 ;  /* 0x00000004020a7825 */ /* 0x004fca00078e020a */
[----:B------:R-:W3:Y:S01]  /*1540*/  LDG.E R13, desc[UR6][R10.64] ;  /* 0x000000060a0d7981 */ /* 0x000ee2000c1e1900 */
[----:B------:R-:W1:Y:S01]  /*1550*/  S2UR UR5, SR_CgaCtaId ;  /* 0x00000000000579c3 */ /* 0x000e620000008800 */
[----:B------:R-:W-:Y:S02]  /*1560*/  UMOV UR4, 0x400 ;  /* 0x0000040000047882 */ /* 0x000fe40000000000 */
[----:B-1----:R-:W-:-:S09]  /*1570*/  ULEA UR4, UR5, UR4, 0x18 ;  /* 0x0000000405047291 */ /* 0x002fd2000f8ec0ff */
[----:B---3--:R1:W-:Y:S03]  /*1580*/  STS.64 [UR4], R12 ;  /* 0x0000000cff007988 */ /* 0x0083e60008000a04 */
.L_x_18:
[----:B0---4-:R-:W-:Y:S05]  /*1590*/  BSYNC.RECONVERGENT B0 ;  /* 0x0000000000007941 */ /* 0x011fea0003800200 */
.L_x_17:
[----:B------:R-:W-:Y:S01]  /*15a0*/  BAR.SYNC.DEFER_BLOCKING 0x0 ;  /* 0x0000000000007b1d */ /* 0x000fe20000010000 */
[----:B------:R-:W-:-:S05]  /*15b0*/  ISETP.GE.AND P0, PT, R3, R6, PT ;  /* 0x000000060300720c */ /* 0x000fca0003f06270 */
[----:B------:R-:W0:Y:S01]  /*15c0*/  LDCU.128 UR12, c[0x0][0x3c0] ;  /* 0x00007800ff0c77ac */ /* 0x000e220008000c00 */
[----:B------:R-:W-:Y:S01]  /*15d0*/  BSSY.RECONVERGENT B0, `(.L_x_19) ;  /* 0x00000a6000007945 */ /* 0x000fe20003800200 */
[----:B------:R-:W4:Y:S01]  /*15e0*/  LDCU.128 UR24, c[0x0][0x3c0] ;  /* 0x00007800ff1877ac */ /* 0x000f220008000c00 */
[----:B------:R-:W0:Y:S05]  /*15f0*/  LDCU.128 UR16, c[0x0][0x3b0] ;  /* 0x00007600ff1077ac */ /* 0x000e2a0008000c00 */
[----:B------:R-:W-:Y:S05]  /*1600*/  @P0 BRA `(.L_x_20) ;  /* 0x0000000800880947 */ /* 0x000fea0003800000 */
[----:B------:R-:W1:Y:S01]  /*1610*/  I2F.U32.RP R11, R4 ;  /* 0x00000004000b7306 */ /* 0x000e620000209000 */
[----:B------:R-:W-:Y:S01]  /*1620*/  IMAD.IADD R5, R3, 0x1, R4 ;  /* 0x0000000103057824 */ /* 0x000fe200078e0204 */
[----:B------:R-:W-:Y:S01]  /*1630*/  ISETP.NE.U32.AND P3, PT, R4, RZ, PT ;  /* 0x000000ff0400720c */ /* 0x000fe20003f65070 */
[----:B------:R-:W3:Y:S01]  /*1640*/  S2UR UR5, SR_CgaCtaId ;  /* 0x00000000000579c3 */ /* 0x000ee20000008800 */
[----:B------:R-:W-:Y:S01]  /*1650*/  UMOV UR4, 0x400 ;  /* 0x0000040000047882 */ /* 0x000fe20000000000 */
[----:B------:R-:W-:Y:S01]  /*1660*/  BSSY.RECONVERGENT B1, `(.L_x_21) ;  /* 0x0000042000017945 */ /* 0x000fe20003800200 */
[CC--:B------:R-:W-:Y:S02]  /*1670*/  ISETP.GE.AND P1, PT, R5.reuse, R6.reuse, PT ;  /* 0x000000060500720c */ /* 0x0c0fe40003f26270 */
[----:B------:R-:W-:Y:S02]  /*1680*/  VIMNMX R10, PT, PT, R5, R6, !PT ;  /* 0x00000006050a7248 */ /* 0x000fe40007fe0100 */
[----:B--2---:R-:W-:-:S04]  /*1690*/  SEL R7, RZ, 0x1, P1 ;  /* 0x00000001ff077807 */ /* 0x004fc80000800000 */
[----:B------:R-:W-:Y:S01]  /*16a0*/  IADD3 R5, PT, PT, R10, -R5, -R7 ;  /* 0x800000050a057210 */ /* 0x000fe20007ffe807 */
[----:B-1----:R-:W1:Y:S01]  /*16b0*/  MUFU.RCP R11, R11 ;  /* 0x0000000b000b7308 */ /* 0x002e620000001000 */
[----:B---3--:R-:W-:Y:S01]  /*16c0*/  ULEA UR4, UR5, UR4, 0x18 ;  /* 0x0000000405047291 */ /* 0x008fe2000f8ec0ff */
[----:B-1----:R-:W-:-:S06]  /*16d0*/  VIADD R8, R11, 0xffffffe ;  /* 0x0ffffffe0b087836 */ /* 0x002fcc0000000000 */
[----:B------:R1:W2:Y:S02]  /*16e0*/  F2I.FTZ.U32.TRUNC.NTZ R9, R8 ;  /* 0x0000000800097305 */ /* 0x0002a4000021f000 */
[----:B-1----:R-:W-:Y:S02]  /*16f0*/  IMAD.MOV.U32 R8, RZ, RZ, RZ ;  /* 0x000000ffff087224 */ /* 0x002fe400078e00ff */
[----:B--2---:R-:W-:-:S04]  /*1700*/  IMAD.MOV R13, RZ, RZ, -R9 ;  /* 0x000000ffff0d7224 */ /* 0x004fc800078e0a09 */
[----:B------:R-:W-:-:S04]  /*1710*/  IMAD R13, R13, R4, RZ ;  /* 0x000000040d0d7224 */ /* 0x000fc800078e02ff */
[----:B------:R-:W-:-:S06]  /*1720*/  IMAD.HI.U32 R12, R9, R13, R8 ;  /* 0x0000000d090c7227 */ /* 0x000fcc00078e0008 */
[----:B------:R-:W-:-:S04]  /*1730*/  IMAD.HI.U32 R12, R12, R5, RZ ;  /* 0x000000050c0c7227 */ /* 0x000fc800078e00ff */
[----:B------:R-:W-:-:S04]  /*1740*/  IMAD.MOV R8, RZ, RZ, -R12 ;  /* 0x000000ffff087224 */ /* 0x000fc800078e0a0c */
[----:B------:R-:W-:Y:S02]  /*1750*/  IMAD R5, R4, R8, R5 ;  /* 0x0000000804057224 */ /* 0x000fe400078e0205 */
[----:B------:R-:W1:Y:S03]  /*1760*/  LDS.64 R8, [UR4] ;  /* 0x00000004ff087984 */ /* 0x000e660008000a00 */
[----:B------:R-:W-:-:S13]  /*1770*/  ISETP.GE.U32.AND P1, PT, R5, R4, PT ;  /* 0x000000040500720c */ /* 0x000fda0003f26070 */
[----:B------:R-:W-:Y:S02]  /*1780*/  @P1 IMAD.IADD R5, R5, 0x1, -R4 ;  /* 0x0000000105051824 */ /* 0x000fe400078e0a04 */
[----:B------:R-:W-:-:S03]  /*1790*/  @P1 VIADD R12, R12, 0x1 ;  /* 0x000000010c0c1836 */ /* 0x000fc60000000000 */
[----:B------:R-:W-:-:S13]  /*17a0*/  ISETP.GE.U32.AND P2, PT, R5, R4, PT ;  /* 0x000000040500720c */ /* 0x000fda0003f46070 */
[----:B------:R-:W-:Y:S01]  /*17b0*/  @P2 VIADD R12, R12, 0x1 ;  /* 0x000000010c0c2836 */ /* 0x000fe20000000000 */
[----:B------:R-:W-:-:S05]  /*17c0*/  @!P3 LOP3.LUT R12, RZ, R4, RZ, 0x33, !PT ;  /* 0x00000004ff0cb212 */ /* 0x000fca00078e33ff */
[----:B------:R-:W-:-:S05]  /*17d0*/  IMAD.IADD R24, R7, 0x1, R12 ;  /* 0x0000000107187824 */ /* 0x000fca00078e020c */
[----:B------:R-:W-:-:S04]  /*17e0*/  LOP3.LUT R5, R24, 0x3, RZ, 0xc0, !PT ;  /* 0x0000000318057812 */ /* 0x000fc800078ec0ff */
[----:B------:R-:W-:Y:S01]  /*17f0*/  ISETP.NE.AND P1, PT, R5, 0x3, PT ;  /* 0x000000030500780c */ /* 0x000fe20003f25270 */
[----:B------:R-:W-:-:S12]  /*1800*/  IMAD.MOV.U32 R5, RZ, RZ, R3 ;  /* 0x000000ffff057224 */ /* 0x000fd800078e0003 */
[----:B-1----:R-:W-:Y:S05]  /*1810*/  @!P1 BRA `(.L_x_22) ;  /* 0x0000000000989947 */ /* 0x002fea0003800000 */
[----:B------:R-:W-:Y:S01]  /*1820*/  VIADD R5, R24, 0x1 ;  /* 0x0000000118057836 */ /* 0x000fe20000000000 */
[----:B------:R-:W-:Y:S01]  /*1830*/  BSSY.RECONVERGENT B2, `(.L_x_23) ;  /* 0x0000023000027945 */ /* 0x000fe20003800200 */
[----:B------:R-:W-:Y:S02]  /*1840*/  IMAD.MOV.U32 R25, RZ, RZ, R3 ;  /* 0x000000ffff197224 */ /* 0x000fe400078e0003 */
[----:B------:R-:W-:Y:S01]  /*1850*/  IMAD.MOV.U32 R22, RZ, RZ, RZ ;  /* 0x000000ffff167224 */ /* 0x000fe200078e00ff */
[----:B------:R-:W-:Y:S01]  /*1860*/  LOP3.LUT R5, R5, 0x3, RZ, 0xc0, !PT ;  /* 0x0000000305057812 */ /* 0x000fe200078ec0ff */
[----:B------:R-:W-:-:S04]  /*1870*/  IMAD.WIDE.U32 R10, R3, 0x4, RZ ;  /* 0x00000004030a7825 */ /* 0x000fc800078e00ff */
[----:B------:R-:W-:-:S07]  /*1880*/  IMAD.MOV R5, RZ, RZ, -R5 ;  /* 0x000000ffff057224 */ /* 0x000fce00078e0a05 */
.L_x_24:
[----:B01----:R-:W-:-:S04]  /*1890*/  IADD3 R12, P1, PT, R10, UR16, RZ ;  /* 0x000000100a0c7c10 */ /* 0x003fc8000ff3e0ff */
[----:B------:R-:W-:-:S06]  /*18a0*/  IADD3.X R13, PT, PT, R11, UR17, RZ, P1, !PT ;  /* 0x000000110b0d7c10 */ /* 0x000fcc0008ffe4ff */
[----:B------:R-:W2:Y:S01]  /*18b0*/  LDG.E R13, desc[UR6][R12.64] ;  /* 0x000000060c0d7981 */ /* 0x000ea2000c1e1900 */
[----:B------:R-:W-:Y:S02]  /*18c0*/  IADD3 R14, P2, PT, R25, UR8, RZ ;  /* 0x00000008190e7c10 */ /* 0x000fe4000ff5e0ff */
[----:B------:R-:W-:Y:S02]  /*18d0*/  IADD3 R16, P3, PT, R10, UR18, RZ ;  /* 0x000000120a107c10 */ /* 0x000fe4000ff7e0ff */
[----:B------:R-:W-:Y:S02]  /*18e0*/  IADD3.X R15, PT, PT, R22, UR9, RZ, P2, !PT ;  /* 0x00000009160f7c10 */ /* 0x000fe400097fe4ff */
[----:B------:R-:W-:Y:S02]  /*18f0*/  IADD3.X R17, PT, PT, R11, UR19, RZ, P3, !PT ;  /* 0x000000130b117c10 */ /* 0x000fe40009ffe4ff */
[----:B--2---:R-:W-:-:S04]  /*1900*/  ISETP.NE.AND P1, PT, R13, R8, PT ;  /* 0x000000080d00720c */ /* 0x004fc80003f25270 */
[----:B------:R-:W-:-:S05]  /*1910*/  SEL R7, RZ, 0x1, P1 ;  /* 0x00000001ff077807 */ /* 0x000fca0000800000 */
[----:B------:R0:W-:Y:S04]  /*1920*/  STG.E.U8 desc[UR6][R14.64], R7 ;  /* 0x000000070e007986 */ /* 0x0001e8000c101106 */
[----:B------:R-:W2:Y:S01]  /*1930*/  LDG.E R16, desc[UR6][R16.64] ;  /* 0x0000000610107981 */ /* 0x000ea2000c1e1900 */
[----:B------:R-:W-:Y:S01]  /*1940*/  IADD3 R18, P2, PT, R25, UR10, RZ ;  /* 0x0000000a19127c10 */ /* 0x000fe2000ff5e0ff */
[----:B------:R-:W-:Y:S01]  /*1950*/  VIADD R5, R5, 0x1 ;  /* 0x0000000105057836 */ /* 0x000fe20000000000 */
[C---:B------:R-:W-:Y:S01]  /*1960*/  IADD3 R20, P3, PT, R25.reuse, UR12, RZ ;  /* 0x0000000c19147c10 */ /* 0x040fe2000ff7e0ff */
[----:B------:R-:W-:Y:S01]  /*1970*/  IMAD.WIDE.U32 R10, R4, 0x4, R10 ;  /* 0x00000004040a7825 */ /* 0x000fe200078e000a */
[----:B------:R-:W-:Y:S02]  /*1980*/  IADD3 R12, P4, PT, R25, UR14, RZ ;  /* 0x0000000e190c7c10 */ /* 0x000fe4000ff9e0ff */
[----:B------:R-:W-:-:S02]  /*1990*/  IADD3.X R19, PT, PT, R22, UR11, RZ, P2, !PT ;  /* 0x0000000b16137c10 */ /* 0x000fc400097fe4ff */
[C---:B------:R-:W-:Y:S02]  /*19a0*/  IADD3.X R21, PT, PT, R22.reuse, UR13, RZ, P3, !PT ;  /* 0x0000000d16157c10 */ /* 0x040fe40009ffe4ff */
[----:B------:R-:W-:Y:S02]  /*19b0*/  IADD3.X R13, PT, PT, R22, UR15, RZ, P4, !PT ;  /* 0x0000000f160d7c10 */ /* 0x000fe4000a7fe4ff */
[----:B0-----:R-:W-:-:S05]  /*19c0*/  IADD3 R7, P2, PT, R4, R25, RZ ;  /* 0x0000001904077210 */ /* 0x001fca0007f5e0ff */
[----:B------:R-:W-:Y:S02]  /*19d0*/  IMAD.MOV.U32 R25, RZ, RZ, R7 ;  /* 0x000000ffff197224 */ /* 0x000fe400078e0007 */
[----:B------:R-:W-:Y:S01]  /*19e0*/  IMAD.X R22, RZ, RZ, R22, P2 ;  /* 0x000000ffff167224 */ /* 0x000fe200010e0616 */
[----:B--2---:R-:W-:-:S04]  /*19f0*/  ISETP.NE.AND P1, PT, R16, R9, PT ;  /* 0x000000091000720c */ /* 0x004fc80003f25270 */
[----:B------:R-:W-:Y:S02]  /*1a00*/  SEL R23, RZ, 0x1, P1 ;  /* 0x00000001ff177807 */ /* 0x000fe40000800000 */
[----:B------:R-:W-:-:S03]  /*1a10*/  ISETP.NE.AND P1, PT, R5, RZ, PT ;  /* 0x000000ff0500720c */ /* 0x000fc60003f25270 */
[----:B------:R1:W-:Y:S04]  /*1a20*/  STG.E.U8 desc[UR6][R18.64], R23 ;  /* 0x0000001712007986 */ /* 0x0003e8000c101106 */
[----:B------:R1:W-:Y:S04]  /*1a30*/  STG.E.U8 desc[UR6][R20.64], RZ ;  /* 0x000000ff14007986 */ /* 0x0003e8000c101106 */
[----:B------:R1:W-:Y:S02]  /*1a40*/  STG.E.U8 desc[UR6][R12.64], RZ ;  /* 0x000000ff0c007986 */ /* 0x0003e4000c101106 */
[----:B------:R-:W-:Y:S05]  /*1a50*/  @P1 BRA `(.L_x_24) ;  /* 0xfffffffc008c1947 */ /* 0x000fea000383ffff */
[----:B----4-:R-:W-:Y:S05]  /*1a60*/  BSYNC.RECONVERGENT B2 ;  /* 0x0000000000027941 */ /* 0x010fea0003800200 */
.L_x_23:
[----:B------:R-:W-:-:S07]  /*1a70*/  IMAD.MOV.U32 R5, RZ, RZ, R7 ;  /* 0x000000ffff057224 */ /* 0x000fce00078e0007 */
.L_x_22:
[----:B0---4-:R-:W-:Y:S05]  /*1a80*/  BSYNC.RECONVERGENT B1 ;  /* 0x0000000000017941 */ /* 0x011fea0003800200 */
.L_x_21:
[----:B------:R-:W0:Y:S01]  /*1a90*/  LDC.64 R10, c[0x0][0x3b0] ;  /* 0x0000ec00ff0a7b82 */ /* 0x000e220000000a00 */
[----:B------:R-:W-:-:S07]  /*1aa0*/  ISETP.GE.U32.AND P1, PT, R24, 0x3, PT ;  /* 0x000000031800780c */ /* 0x000fce0003f26070 */
[----:B-1----:R-:W1:Y:S06]  /*1ab0*/  LDC.64 R12, c[0x0][0x3b8] ;  /* 0x0000ee00ff0c7b82 */ /* 0x002e6c0000000a00 */
[----:B------:R-:W-:Y:S05]  /*1ac0*/  @!P1 BRA `(.L_x_20) ;  /* 0x0000000400589947 */ /* 0x000fea0003800000 */
.L_x_25:
[----:B0-----:R-:W-:-:S06]  /*1ad0*/  IMAD.WIDE.U32 R14, R5, 0x4, R10 ;  /* 0x00000004050e7825 */ /* 0x001fcc00078e000a */
[----:B------:R-:W2:Y:S01]  /*1ae0*/  LDG.E R15, desc[UR6][R14.64] ;  /* 0x000000060e0f7981 */ /* 0x000ea2000c1e1900 */
[C---:B------:R-:W-:Y:S01]  /*1af0*/  IADD3 R18, P2, PT, R5.reuse, UR20, RZ ;  /* 0x0000001405127c10 */ /* 0x040fe2000ff5e0ff */
[----:B-1----:R-:W-:-:S04]  /*1b00*/  IMAD.WIDE.U32 R16, R5, 0x4, R12 ;  /* 0x0000000405107825 */ /* 0x002fc800078e000c */
[----:B------:R-:W-:Y:S01]  /*1b10*/  IMAD.X R19, RZ, RZ, UR21, P2 ;  /* 0x00000015ff137e24 */ /* 0x000fe200090e06ff */
[----:B--2---:R-:W-:-:S04]  /*1b20*/  ISETP.NE.AND P1, PT, R15, R8, PT ;  /* 0x000000080f00720c */ /* 0x004fc80003f25270 */
[----:B------:R-:W-:-:S05]  /*1b30*/  SEL R7, RZ, 0x1, P1 ;  /* 0x00000001ff077807 */ /* 0x000fca0000800000 */
[----:B------:R0:W-:Y:S04]  /*1b40*/  STG.E.U8 desc[UR6][R18.64], R7 ;  /* 0x0000000712007986 */ /* 0x0001e8000c101106 */
[----:B------:R-:W2:Y:S01]  /*1b50*/  LDG.E R16, desc[UR6][R16.64] ;  /* 0x0000000610107981 */ /* 0x000ea2000c1e1900 */
[C---:B------:R-:W-:Y:S02]  /*1b60*/  IADD3 R20, P2, PT, R5.reuse, UR22, RZ ;  /* 0x0000001605147c10 */ /* 0x040fe4000ff5e0ff */
[C---:B------:R-:W-:Y:S02]  /*1b70*/  IADD3 R22, P3, PT, R5.reuse, UR24, RZ ;  /* 0x0000001805167c10 */ /* 0x040fe4000ff7e0ff */
[----:B------:R-:W-:Y:S01]  /*1b80*/  IADD3 R24, P4, PT, R5, UR26, RZ ;  /* 0x0000001a05187c10 */ /* 0x000fe2000ff9e0ff */
[----:B------:R-:W-:-:S02]  /*1b90*/  IMAD.IADD R5, R4, 0x1, R5 ;  /* 0x0000000104057824 */ /* 0x000fc400078e0205 */
[----:B------:R-:W-:Y:S02]  /*1ba0*/  IMAD.X R21, RZ, RZ, UR23, P2 ;  /* 0x00000017ff157e24 */ /* 0x000fe400090e06ff */
[----:B------:R-:W-:Y:S02]  /*1bb0*/  IMAD.X R23, RZ, RZ, UR25, P3 ;  /* 0x00000019ff177e24 */ /* 0x000fe400098e06ff */
[----:B------:R-:W-:Y:S02]  /*1bc0*/  IMAD.X R25, RZ, RZ, UR27, P4 ;  /* 0x0000001bff197e24 */ /* 0x000fe4000a0e06ff */
[----:B------:R-:W-:Y:S01]  /*1bd0*/  IMAD.WIDE.U32 R14, R5, 0x4, R10 ;  /* 0x00000004050e7825 */ /* 0x000fe200078e000a */
[----:B--2---:R-:W-:-:S04]  /*1be0*/  ISETP.NE.AND P1, PT, R16, R9, PT ;  /* 0x000000091000720c */ /* 0x004fc80003f25270 */
[----:B------:R-:W-:-:S05]  /*1bf0*/  SEL R27, RZ, 0x1, P1 ;  /* 0x00000001ff1b7807 */ /* 0x000fca0000800000 */
[----:B------:R1:W-:Y:S04]  /*1c00*/  STG.E.U8 desc[UR6][R20.64], R27 ;  /* 0x0000001b14007986 */ /* 0x0003e8000c101106 */
[----:B------:R2:W-:Y:S04]  /*1c10*/  STG.E.U8 desc[UR6][R22.64], RZ ;  /* 0x000000ff16007986 */ /* 0x0005e8000c101106 */
[----:B------:R3:W-:Y:S04]  /*1c20*/  STG.E.U8 desc[UR6][R24.64], RZ ;  /* 0x000000ff18007986 */ /* 0x0007e8000c101106 */
[----:B------:R-:W4:Y:S01]  /*1c30*/  LDG.E R15, desc[UR6][R14.64] ;  /* 0x000000060e0f7981 */ /* 0x000f22000c1e1900 */
[C---:B0-----:R-:W-:Y:S01]  /*1c40*/  IADD3 R18, P2, PT, R5.reuse, UR20, RZ ;  /* 0x0000001405127c10 */ /* 0x041fe2000ff5e0ff */
[----:B------:R-:W-:-:S04]  /*1c50*/  IMAD.WIDE.U32 R16, R5, 0x4, R12 ;  /* 0x0000000405107825 */ /* 0x000fc800078e000c */
[----:B------:R-:W-:Y:S01]  /*1c60*/  IMAD.X R19, RZ, RZ, UR21, P2 ;  /* 0x00000015ff137e24 */ /* 0x000fe200090e06ff */
[----:B----4-:R-:W-:-:S04]  /*1c70*/  ISETP.NE.AND P1, PT, R15, R8, PT ;  /* 0x000000080f00720c */ /* 0x010fc80003f25270 */
[----:B------:R-:W-:-:S05]  /*1c80*/  SEL R7, RZ, 0x1, P1 ;  /* 0x00000001ff077807 */ /* 0x000fca0000800000 */
[----:B------:R0:W-:Y:S04]  /*1c90*/  STG.E.U8 desc[UR6][R18.64], R7 ;  /* 0x0000000712007986 */ /* 0x0001e8000c101106 */
[----:B------:R-:W4:Y:S01]  /*1ca0*/  LDG.E R16, desc[UR6][R16.64] ;  /* 0x0000000610107981 */ /* 0x000f22000c1e1900 */
[C---:B-1----:R-:W-:Y:S02]  /*1cb0*/  IADD3 R20, P2, PT, R5.reuse, UR22, RZ ;  /* 0x0000001605147c10 */ /* 0x042fe4000ff5e0ff */
[C---:B--2---:R-:W-:Y:S02]  /*1cc0*/  IADD3 R22, P3, PT, R5.reuse, UR24, RZ ;  /* 0x0000001805167c10 */ /* 0x044fe4000ff7e0ff */
[C---:B---3--:R-:W-:Y:S01]  /*1cd0*/  IADD3 R24, P4, PT, R5.reuse, UR26, RZ ;  /* 0x0000001a05187c10 */ /* 0x048fe2000ff9e0ff */
[----:B------:R-:W-:-:S02]  /*1ce0*/  IMAD.IADD R5, R5, 0x1, R4 ;  /* 0x0000000105057824 */ /* 0x000fc400078e0204 */
[----:B------:R-:W-:Y:S02]  /*1cf0*/  IMAD.X R21, RZ, RZ, UR23, P2 ;  /* 0x00000017ff157e24 */ /* 0x000fe400090e06ff */
[----:B------:R-:W-:Y:S02]  /*1d00*/  IMAD.X R23, RZ, RZ, UR25, P3 ;  /* 0x00000019ff177e24 */ /* 0x000fe400098e06ff */
[----:B------:R-:W-:Y:S02]  /*1d10*/  IMAD.X R25, RZ, RZ, UR27, P4 ;  /* 0x0000001bff197e24 */ /* 0x000fe4000a0e06ff */
[----:B------:R-:W-:Y:S01]  /*1d20*/  IMAD.WIDE.U32 R14, R5, 0x4, R10 ;  /* 0x00000004050e7825 */ /* 0x000fe200078e000a */
[----:B----4-:R-:W-:-:S04]  /*1d30*/  ISETP.NE.AND P1, PT, R16, R9, PT ;  /* 0x000000091000720c */ /* 0x010fc80003f25270 */
        /* <DEDUP_REMOVED lines=35> */
[----:B------:R-:W-:Y:S01]  /*1f70*/  IADD3 R14, P4, PT, R5, UR26, RZ ;  /* 0x0000001a050e7c10 */ /* 0x000fe2000ff9e0ff */
[----:B------:R-:W-:-:S02]  /*1f80*/  IMAD.X R21, RZ, RZ, UR23, P2 ;  /* 0x00000017ff157e24 */ /* 0x000fc400090e06ff */
[----:B------:R-:W-:Y:S02]  /*1f90*/  IMAD.X R23, RZ, RZ, UR25, P3 ;  /* 0x00000019ff177e24 */ /* 0x000fe400098e06ff */
[----:B------:R-:W-:Y:S02]  /*1fa0*/  IMAD.X R15, RZ, RZ, UR27, P4 ;  /* 0x0000001bff0f7e24 */ /* 0x000fe4000a0e06ff */
[----:B------:R-:W-:Y:S01]  /*1fb0*/  IMAD.IADD R5, R5, 0x1, R4 ;  /* 0x0000000105057824 */ /* 0x000fe200078e0204 */
[----:B----4-:R-:W-:-:S04]  /*1fc0*/  ISETP.NE.AND P1, PT, R16, R9, PT ;  /* 0x000000091000720c */ /* 0x010fc80003f25270 */
[----:B---3--:R-:W-:Y:S02]  /*1fd0*/  SEL R25, RZ, 0x1, P1 ;  /* 0x00000001ff197807 */ /* 0x008fe40000800000 */
[----:B------:R-:W-:-:S03]  /*1fe0*/  ISETP.GE.AND P1, PT, R5, R6, PT ;  /* 0x000000060500720c */ /* 0x000fc60003f26270 */
[----:B------:R0:W-:Y:S04]  /*1ff0*/  STG.E.U8 desc[UR6][R20.64], R25 ;  /* 0x0000001914007986 */ /* 0x0001e8000c101106 */
[----:B------:R0:W-:Y:S04]  /*2000*/  STG.E.U8 desc[UR6][R22.64], RZ ;  /* 0x000000ff16007986 */ /* 0x0001e8000c101106 */
[----:B------:R0:W-:Y:S02]  /*2010*/  STG.E.U8 desc[UR6][R14.64], RZ ;  /* 0x000000ff0e007986 */ /* 0x0001e4000c101106 */
[----:B------:R-:W-:Y:S05]  /*2020*/  @!P1 BRA `(.L_x_25) ;  /* 0xfffffff800a89947 */ /* 0x000fea000383ffff */
.L_x_20:
[----:B0---4-:R-:W-:Y:S05]  /*2030*/  BSYNC.RECONVERGENT B0 ;  /* 0x0000000000007941 */ /* 0x011fea0003800200 */
.L_x_19:
[----:B------:R-:W0:Y:S01]  /*2040*/  LDCU UR14, c[0x0][0x398] ;  /* 0x00007300ff0e77ac */ /* 0x000e220008000800 */
[----:B------:R-:W-:Y:S01]  /*2050*/  BSSY.RECONVERGENT B0, `(.L_x_26) ;  /* 0x00000ba000007945 */ /* 0x000fe20003800200 */
[----:B------:R-:W4:Y:S01]  /*2060*/  LDCU.64 UR4, c[0x0][0x3d0] ;  /* 0x00007a00ff0477ac */ /* 0x000f220008000a00 */
[----:B------:R-:W0:Y:S01]  /*2070*/  LDCU.64 UR10, c[0x0][0x3d0] ;  /* 0x00007a00ff0a77ac */ /* 0x000e220008000a00 */
[----:B------:R-:W0:Y:S01]  /*2080*/  LDCU.64 UR8, c[0x0][0x3d8] ;  /* 0x00007b00ff0877ac */ /* 0x000e220008000a00 */
[----:B------:R-:W0:Y:S01]  /*2090*/  LDCU.64 UR12, c[0x0][0x3d8] ;  /* 0x00007b00ff0c77ac */ /* 0x000e220008000a00 */
[----:B------:R-:W-:Y:S06]  /*20a0*/  BAR.SYNC.DEFER_BLOCKING 0x0 ;  /* 0x0000000000007b1d */ /* 0x000fec0000010000 */
[----:B------:R-:W-:Y:S05]  /*20b0*/  @P0 BRA `(.L_x_27) ;  /* 0x0000000800cc0947 */ /* 0x000fea0003800000 */
[----:B------:R-:W2:Y:S01]  /*20c0*/  I2F.U32.RP R10, R4 ;  /* 0x00000004000a7306 */ /* 0x000ea20000209000 */
[----:B------:R-:W-:Y:S01]  /*20d0*/  IMAD.IADD R5, R3, 0x1, R4 ;  /* 0x0000000103057824 */ /* 0x000fe200078e0204 */
[----:B------:R-:W-:Y:S01]  /*20e0*/  ISETP.NE.U32.AND P2, PT, R4, RZ, PT ;  /* 0x000000ff0400720c */ /* 0x000fe20003f45070 */
[----:B------:R-:W-:Y:S01]  /*20f0*/  BSSY.RECONVERGENT B1, `(.L_x_28) ;  /* 0x0000044000017945 */ /* 0x000fe20003800200 */
[----:B-1----:R-:W-:Y:S02]  /*2100*/  IMAD.MOV.U32 R15, RZ, RZ, R3 ;  /* 0x000000ffff0f7224 */ /* 0x002fe400078e0003 */
[CC--:B------:R-:W-:Y:S02]  /*2110*/  ISETP.GE.AND P0, PT, R5.reuse, R6.reuse, PT ;  /* 0x000000060500720c */ /* 0x0c0fe40003f06270 */
[----:B------:R-:W-:Y:S01]  /*2120*/  VIMNMX R8, PT, PT, R5, R6, !PT ;  /* 0x0000000605087248 */ /* 0x000fe20007fe0100 */
[----:B------:R-:W-:Y:S01]  /*2130*/  IMAD.MOV.U32 R6, RZ, RZ, RZ ;  /* 0x000000ffff067224 */ /* 0x000fe200078e00ff */
[----:B------:R-:W-:-:S04]  /*2140*/  SEL R9, RZ, 0x1, P0 ;  /* 0x00000001ff097807 */ /* 0x000fc80000000000 */
[----:B------:R-:W-:Y:S01]  /*2150*/  IADD3 R5, PT, PT, R8, -R5, -R9 ;  /* 0x8000000508057210 */ /* 0x000fe20007ffe809 */
[----:B--2---:R-:W1:Y:S02]  /*2160*/  MUFU.RCP R10, R10 ;  /* 0x0000000a000a7308 */ /* 0x004e640000001000 */
[----:B-1----:R-:W-:-:S06]  /*2170*/  VIADD R7, R10, 0xffffffe ;  /* 0x0ffffffe0a077836 */ /* 0x002fcc0000000000 */
[----:B------:R-:W1:Y:S02]  /*2180*/  F2I.FTZ.U32.TRUNC.NTZ R7, R7 ;  /* 0x0000000700077305 */ /* 0x000e64000021f000 */
[----:B-1----:R-:W-:-:S04]  /*2190*/  IMAD.MOV R11, RZ, RZ, -R7 ;  /* 0x000000ffff0b7224 */ /* 0x002fc800078e0a07 */
[----:B------:R-:W-:-:S04]  /*21a0*/  IMAD R11, R11, R4, RZ ;  /* 0x000000040b0b7224 */ /* 0x000fc800078e02ff */
[----:B------:R-:W-:-:S06]  /*21b0*/  IMAD.HI.U32 R6, R7, R11, R6 ;  /* 0x0000000b07067227 */ /* 0x000fcc00078e0006 */
[----:B------:R-:W-:-:S04]  /*21c0*/  IMAD.HI.U32 R6, R6, R5, RZ ;  /* 0x0000000506067227 */ /* 0x000fc800078e00ff */
[----:B------:R-:W-:-:S04]  /*21d0*/  IMAD.MOV R7, RZ, RZ, -R6 ;  /* 0x000000ffff077224 */ /* 0x000fc800078e0a06 */
[----:B------:R-:W-:-:S05]  /*21e0*/  IMAD R5, R4, R7, R5 ;  /* 0x0000000704057224 */ /* 0x000fca00078e0205 */
        /* <DEDUP_REMOVED lines=8> */
[----:B------:R-:W-:-:S13]  /*2270*/  ISETP.NE.AND P0, PT, R6, 0x3, PT ;  /* 0x000000030600780c */ /* 0x000fda0003f05270 */
[----:B------:R-:W-:Y:S05]  /*2280*/  @!P0 BRA `(.L_x_29) ;  /* 0x0000000000a88947 */ /* 0x000fea0003800000 */
[----:B------:R-:W-:Y:S01]  /*2290*/  VIADD R6, R5, 0x1 ;  /* 0x0000000105067836 */ /* 0x000fe20000000000 */
[----:B------:R-:W-:Y:S01]  /*22a0*/  BSSY.RECONVERGENT B2, `(.L_x_30) ;  /* 0x0000027000027945 */ /* 0x000fe20003800200 */
[----:B------:R-:W-:Y:S02]  /*22b0*/  IMAD.MOV.U32 R9, RZ, RZ, R3 ;  /* 0x000000ffff097224 */ /* 0x000fe400078e0003 */
[----:B------:R-:W-:Y:S01]  /*22c0*/  IMAD.MOV.U32 R8, RZ, RZ, RZ ;  /* 0x000000ffff087224 */ /* 0x000fe200078e00ff */
[----:B------:R-:W-:Y:S01]  /*22d0*/  LOP3.LUT R10, R6, 0x3, RZ, 0xc0, !PT ;  /* 0x00000003060a7812 */ /* 0x000fe200078ec0ff */
[----:B------:R-:W-:-:S04]  /*22e0*/  IMAD.WIDE.U32 R6, R3, 0x4, RZ ;  /* 0x0000000403067825 */ /* 0x000fc800078e00ff */
[----:B------:R-:W-:-:S07]  /*22f0*/  IMAD.MOV R10, RZ, RZ, -R10 ;  /* 0x000000ffff0a7224 */ /* 0x000fce00078e0a0a */
.L_x_31:
[----:B----4-:R-:W-:-:S04]  /*2300*/  IADD3 R12, P0, PT, R9, UR4, RZ ;  /* 0x00000004090c7c10 */ /* 0x010fc8000ff1e0ff */
[----:B------:R-:W-:-:S05]  /*2310*/  IADD3.X R13, PT, PT, R8, UR5, RZ, P0, !PT ;  /* 0x00000005080d7c10 */ /* 0x000fca00087fe4ff */
[----:B------:R-:W2:Y:S02]  /*2320*/  LDG.E.U8 R12, desc[UR6][R12.64] ;  /* 0x000000060c0c7981 */ /* 0x000ea4000c1e1100 */
[----:B--2---:R-:W-:-:S13]  /*2330*/  ISETP.NE.AND P0, PT, R12, RZ, PT ;  /* 0x000000ff0c00720c */ /* 0x004fda0003f05270 */
[----:B-1----:R-:W1:Y:S08]  /*2340*/  @P0 LDC.64 R14, c[0x0][0x3b0] ;  /* 0x0000ec00ff0e0b82 */ /* 0x002e700000000a00 */
[----:B------:R-:W2:Y:S01]  /*2350*/  @P0 LDC.64 R16, c[0x0][0x3c0] ;  /* 0x0000f000ff100b82 */ /* 0x000ea20000000a00 */
[----:B-1----:R-:W-:-:S05]  /*2360*/  @P0 IADD3 R14, P1, PT, R6, R14, RZ ;  /* 0x0000000e060e0210 */ /* 0x002fca0007f3e0ff */
[----:B------:R-:W-:-:S05]  /*2370*/  @P0 IMAD.X R15, R7, 0x1, R15, P1 ;  /* 0x00000001070f0824 */ /* 0x000fca00008e060f */
[----:B------:R-:W2:Y:S01]  /*2380*/  @P0 LDG.E R14, desc[UR6][R14.64] ;  /* 0x000000060e0e0981 */ /* 0x000ea2000c1e1900 */
[----:B0-----:R-:W-:Y:S01]  /*2390*/  IADD3 R18, P2, PT, R9, UR8, RZ ;  /* 0x0000000809127c10 */ /* 0x001fe2000ff5e0ff */
[----:B------:R-:W-:-:S03]  /*23a0*/  IMAD.MOV.U32 R11, RZ, RZ, 0x1 ;  /* 0x00000001ff0b7424 */ /* 0x000fc600078e00ff */
[----:B------:R-:W-:Y:S02]  /*23b0*/  IADD3.X R19, PT, PT, R8, UR9, RZ, P2, !PT ;  /* 0x0000000908137c10 */ /* 0x000fe400097fe4ff */
[----:B--2---:R-:W-:-:S04]  /*23c0*/  @P0 IADD3 R16, P1, PT, R14, R16, RZ ;  /* 0x000000100e100210 */ /* 0x004fc80007f3e0ff */
[----:B------:R-:W-:-:S05]  /*23d0*/  @P0 LEA.HI.X.SX32 R17, R14, R17, 0x1, P1 ;  /* 0x000000110e110211 */ /* 0x000fca00008f0eff */
[----:B------:R0:W-:Y:S04]  /*23e0*/  @P0 STG.E.U8 desc[UR6][R16.64], R11 ;  /* 0x0000000b10000986 */ /* 0x0001e8000c101106 */
[----:B------:R-:W2:Y:S02]  /*23f0*/  LDG.E.U8 R18, desc[UR6][R18.64] ;  /* 0x0000000612127981 */ /* 0x000ea4000c1e1100 */
[----:B--2---:R-:W-:-:S13]  /*2400*/  ISETP.NE.AND P0, PT, R18, RZ, PT ;  /* 0x000000ff1200720c */ /* 0x004fda0003f05270 */
[----:B------:R-:W1:Y:S08]  /*2410*/  @P0 LDC.64 R12, c[0x0][0x3b8] ;  /* 0x0000ee00ff0c0b82 */ /* 0x000e700000000a00 */
[----:B------:R-:W2:Y:S01]  /*2420*/  @P0 LDC.64 R14, c[0x0][0x3c8] ;  /* 0x0000f200ff0e0b82 */ /* 0x000ea20000000a00 */
[----:B-1----:R-:W-:-:S05]  /*2430*/  @P0 IADD3 R12, P1, PT, R6, R12, RZ ;  /* 0x0000000c060c0210 */ /* 0x002fca0007f3e0ff */
[----:B------:R-:W-:-:S05]  /*2440*/  @P0 IMAD.X R13, R7, 0x1, R13, P1 ;  /* 0x00000001070d0824 */ /* 0x000fca00008e060d */
[----:B------:R-:W2:Y:S01]  /*2450*/  @P0 LDG.E R12, desc[UR6][R12.64] ;  /* 0x000000060c0c0981 */ /* 0x000ea2000c1e1900 */
[----:B------:R-:W-:Y:S02]  /*2460*/  VIADD R10, R10, 0x1 ;  /* 0x000000010a0a7836 */ /* 0x000fe40000000000 */
[----:B------:R-:W-:Y:S02]  /*2470*/  IMAD.MOV.U32 R20, RZ, RZ, 0x1 ;  /* 0x00000001ff147424 */ /* 0x000fe400078e00ff */
[----:B------:R-:W-:-:S03]  /*2480*/  IMAD.WIDE.U32 R6, R4, 0x4, R6 ;  /* 0x0000000404067825 */ /* 0x000fc600078e0006 */
[----:B0-----:R-:W-:Y:S02]  /*2490*/  @P0 PRMT R11, R20, 0x7610, R11 ;  /* 0x00007610140b0816 */ /* 0x001fe4000000000b */
[----:B--2---:R-:W-:-:S04]  /*24a0*/  @P0 IADD3 R14, P1, PT, R12, R14, RZ ;  /* 0x0000000e0c0e0210 */ /* 0x004fc80007f3e0ff */
[----:B------:R-:W-:Y:S02]  /*24b0*/  @P0 LEA.HI.X.SX32 R15, R12, R15, 0x1, P1 ;  /* 0x0000000f0c0f0211 */ /* 0x000fe400008f0eff */
[----:B------:R-:W-:-:S03]  /*24c0*/  ISETP.NE.AND P1, PT, R10, RZ, PT ;  /* 0x000000ff0a00720c */ /* 0x000fc60003f25270 */
[----:B------:R1:W-:Y:S01]  /*24d0*/  @P0 STG.E.U8 desc[UR6][R14.64], R11 ;  /* 0x0000000b0e000986 */ /* 0x0003e2000c101106 */
[----:B------:R-:W-:-:S05]  /*24e0*/  IADD3 R9, P0, PT, R4, R9, RZ ;  /* 0x0000000904097210 */ /* 0x000fca0007f1e0ff */
[----:B------:R-:W-:-:S04]  /*24f0*/  IMAD.X R8, RZ, RZ, R8, P0 ;  /* 0x000000ffff087224 */ /* 0x000fc800000e0608 */
[----:B------:R-:W-:Y:S05]  /*2500*/  @P1 BRA `(.L_x_31) ;  /* 0xfffffffc007c1947 */ /* 0x000fea000383ffff */
[----:B------:R-:W-:Y:S05]  /*2510*/  BSYNC.RECONVERGENT B2 ;  /* 0x0000000000027941 */ /* 0x000fea0003800200 */
.L_x_30:
[----:B-1----:R-:W-:-:S07]  /*2520*/  IMAD.MOV.U32 R15, RZ, RZ, R9 ;  /* 0x000000ffff0f7224 */ /* 0x002fce00078e0009 */
.L_x_29:
[----:B0---4-:R-:W-:Y:S05]  /*2530*/  BSYNC.RECONVERGENT B1 ;  /* 0x0000000000017941 */ /* 0x011fea0003800200 */
.L_x_28:
[----:B------:R-:W-:-:S13]  /*2540*/  ISETP.GE.U32.AND P0, PT, R5, 0x3, PT ;  /* 0x000000030500780c */ /* 0x000fda0003f06070 */
[----:B------:R-:W-:Y:S05]  /*2550*/  @!P0 BRA `(.L_x_27) ;  /* 0x0000000400a48947 */ /* 0x000fea0003800000 */
.L_x_32:
[----:B------:R-:W-:-:S05]  /*2560*/  IADD3 R8, P0, PT, R15, UR10, RZ ;  /* 0x0000000a0f087c10 */ /* 0x000fca000ff1e0ff */
[----:B------:R-:W-:-:S05]  /*2570*/  IMAD.X R9, RZ, RZ, UR11, P0 ;  /* 0x0000000bff097e24 */ /* 0x000fca00080e06ff */
[----:B------:R-:W2:Y:S02]  /*2580*/  LDG.E.U8 R8, desc[UR6][R8.64] ;  /* 0x0000000608087981 */ /* 0x000ea4000c1e1100 */
[----:B--2---:R-:W-:-:S13]  /*2590*/  ISETP.NE.AND P0, PT, R8, RZ, PT ;  /* 0x000000ff0800720c */ /* 0x004fda0003f05270 */
[----:B------:R-:W0:Y:S08]  /*25a0*/  @P0 LDC.64 R6, c[0x0][0x3b0] ;  /* 0x0000ec00ff060b82 */ /* 0x000e300000000a00 */
[----:B------:R-:W1:Y:S01]  /*25b0*/  @P0 LDC.64 R10, c[0x0][0x3c0] ;  /* 0x0000f000ff0a0b82 */ /* 0x000e620000000a00 */
[----:B0-----:R-:W-:-:S06]  /*25c0*/  @P0 IMAD.WIDE.U32 R6, R15, 0x4, R6 ;  /* 0x000000040f060825 */ /* 0x001fcc00078e0006 */
[----:B------:R0:W1:Y:S01]  /*25d0*/  @P0 LDG.E R6, desc[UR6][R6.64] ;  /* 0x0000000606060981 */ /* 0x000062000c1e1900 */
[----:B------:R-:W-:Y:S01]  /*25e0*/  IMAD.MOV.U32 R5, RZ, RZ, 0x1 ;  /* 0x00000001ff057424 */ /* 0x000fe200078e00ff */
[----:B------:R-:W-:-:S05]  /*25f0*/  IADD3 R12, P2, PT, R15, UR12, RZ ;  /* 0x0000000c0f0c7c10 */ /* 0x000fca000ff5e0ff */
[----:B------:R-:W-:Y:S01]  /*2600*/  IMAD.X R13, RZ, RZ, UR13, P2 ;  /* 0x0000000dff0d7e24 */ /* 0x000fe200090e06ff */
[----:B0-----:R-:W-:Y:S02]  /*2610*/  @P0 PRMT R7, R5, 0x7610, R7 ;  /* 0x0000761005070816 */ /* 0x001fe40000000007 */
[----:B-1----:R-:W-:-:S04]  /*2620*/  @P0 IADD3 R10, P1, PT, R6, R10, RZ ;  /* 0x0000000a060a0210 */ /* 0x002fc80007f3e0ff */
[----:B------:R-:W-:-:S05]  /*2630*/  @P0 LEA.HI.X.SX32 R11, R6, R11, 0x1, P1 ;  /* 0x0000000b060b0211 */ /* 0x000fca00008f0eff */
[----:B------:R0:W-:Y:S04]  /*2640*/  @P0 STG.E.U8 desc[UR6][R10.64], R7 ;  /* 0x000000070a000986 */ /* 0x0001e8000c101106 */
[----:B------:R-:W2:Y:S02]  /*2650*/  LDG.E.U8 R12, desc[UR6][R12.64] ;  /* 0x000000060c0c7981 */ /* 0x000ea4000c1e1100 */
[----:B--2---:R-:W-:-:S13]  /*2660*/  ISETP.NE.AND P0, PT, R12, RZ, PT ;  /* 0x000000ff0c00720c */ /* 0x004fda0003f05270 */
[----:B0-----:R-:W0:Y:S08]  /*2670*/  @P0 LDC.64 R6, c[0x0][0x3b8] ;  /* 0x0000ee00ff060b82 */ /* 0x001e300000000a00 */
[----:B------:R-:W1:Y:S01]  /*2680*/  @P0 LDC.64 R8, c[0x0][0x3c8] ;  /* 0x0000f200ff080b82 */ /* 0x000e620000000a00 */
[----:B0-----:R-:W-:-:S06]  /*2690*/  @P0 IMAD.WIDE.U32 R6, R15, 0x4, R6 ;  /* 0x000000040f060825 */ /* 0x001fcc00078e0006 */
[----:B------:R0:W1:Y:S01]  /*26a0*/  @P0 LDG.E R6, desc[UR6][R6.64] ;  /* 0x0000000606060981 */ /* 0x000062000c1e1900 */
[----:B------:R-:W-:Y:S02]  /*26b0*/  IMAD.IADD R5, R4, 0x1, R15 ;  /* 0x0000000104057824 */ /* 0x000fe400078e020f */
[----:B------:R-:W-:-:S03]  /*26c0*/  IMAD.MOV.U32 R16, RZ, RZ, 0x1 ;  /* 0x00000001ff107424 */ /* 0x000fc600078e00ff */
[----:B------:R-:W-:Y:S02]  /*26d0*/  IADD3 R14, P2, PT, R5, UR10, RZ ;  /* 0x0000000a050e7c10 */ /* 0x000fe4000ff5e0ff */
[----:B0-----:R-:W-:-:S03]  /*26e0*/  @P0 PRMT R7, R16, 0x7610, R7 ;  /* 0x0000761010070816 */ /* 0x001fc60000000007 */
[----:B------:R-:W-:Y:S01]  /*26f0*/  IMAD.X R15, RZ, RZ, UR11, P2 ;  /* 0x0000000bff0f7e24 */ /* 0x000fe200090e06ff */
        /* <DEDUP_REMOVED lines=21> */
[----:B------:R-:W-:-:S05]  /*2850*/  IMAD.IADD R5, R5, 0x1, R4 ;  /* 0x0000000105057824 */ /* 0x000fca00078e0204 */
        /* <DEDUP_REMOVED lines=48> */
[----:B------:R-:W1:Y:S01]  /*2b60*/  @P0 LDG.E R6, desc[UR6][R6.64] ;  /* 0x0000000606060981 */ /* 0x000e62000c1e1900 */
[----:B------:R-:W-:Y:S02]  /*2b70*/  IMAD.MOV.U32 R14, RZ, RZ, 0x1 ;  /* 0x00000001ff0e7424 */ /* 0x000fe400078e00ff */
[----:B------:R-:W-:-:S03]  /*2b80*/  IMAD.IADD R15, R5, 0x1, R4 ;  /* 0x00000001050f7824 */ /* 0x000fc600078e0204 */
[----:B------:R-:W-:Y:S02]  /*2b90*/  @P0 PRMT R11, R14, 0x7610, R11 ;  /* 0x000076100e0b0816 */ /* 0x000fe4000000000b */
[----:B-1----:R-:W-:-:S04]  /*2ba0*/  @P0 IADD3 R8, P1, PT, R6, R8, RZ ;  /* 0x0000000806080210 */ /* 0x002fc80007f3e0ff */
[----:B------:R-:W-:-:S05]  /*2bb0*/  @P0 LEA.HI.X.SX32 R9, R6, R9, 0x1, P1 ;  /* 0x0000000906090211 */ /* 0x000fca00008f0eff */
[----:B------:R0:W-:Y:S01]  /*2bc0*/  @P0 STG.E.U8 desc[UR6][R8.64], R11 ;  /* 0x0000000b08000986 */ /* 0x0001e2000c101106 */
[----:B------:R-:W-:-:S13]  /*2bd0*/  ISETP.GE.AND P0, PT, R15, UR14, PT ;  /* 0x0000000e0f007c0c */ /* 0x000fda000bf06270 */
[----:B0-----:R-:W-:Y:S05]  /*2be0*/  @!P0 BRA `(.L_x_32) ;  /* 0xfffffff8005c8947 */ /* 0x001fea000383ffff */
.L_x_27:
[----:B0---4-:R-:W-:Y:S05]  /*2bf0*/  BSYNC.RECONVERGENT B0 ;  /* 0x0000000000007941 */ /* 0x011fea0003800200 */
.L_x_26:
[----:B------:R-:W0:Y:S01]  /*2c00*/  LDCU UR4, c[0x0][0x398] ;  /* 0x00007300ff0477ac */ /* 0x000e220008000800 */
[----:B------:R-:W-:Y:S01]  /*2c10*/  BSSY.RECONVERGENT B0, `(.L_x_33) ;  /* 0x00000ab000007945 */ /* 0x000fe20003800200 */
[----:B------:R-:W4:Y:S01]  /*2c20*/  LDCU UR5, c[0x0][0x398] ;  /* 0x00007300ff0577ac */ /* 0x000f220008000800 */
[----:B------:R-:W1:Y:S01]  /*2c30*/  LDCU.64 UR8, c[0x0][0x3d0] ;  /* 0x00007a00ff0877ac */ /* 0x000e620008000a00 */
[----:B------:R-:W1:Y:S01]  /*2c40*/  LDCU.64 UR12, c[0x0][0x3d0] ;  /* 0x00007a00ff0c77ac */ /* 0x000e620008000a00 */
[----:B------:R-:W1:Y:S01]  /*2c50*/  LDCU.64 UR10, c[0x0][0x3d8] ;  /* 0x00007b00ff0a77ac */ /* 0x000e620008000a00 */
[----:B------:R-:W-:Y:S01]  /*2c60*/  BAR.SYNC.DEFER_BLOCKING 0x0 ;  /* 0x0000000000007b1d */ /* 0x000fe20000010000 */
[----:B0-----:R-:W-:-:S05]  /*2c70*/  ISETP.GE.AND P0, PT, R3, UR4, PT ;  /* 0x0000000403007c0c */ /* 0x001fca000bf06270 */
[----:B------:R-:W0:Y:S08]  /*2c80*/  LDCU.64 UR14, c[0x0][0x3d8] ;  /* 0x00007b00ff0e77ac */ /* 0x000e300008000a00 */
[----:B-1--4-:R-:W-:Y:S05]  /*2c90*/  @P0 BRA `(.L_x_34) ;  /* 0x0000000800880947 */ /* 0x012fea0003800000 */
[----:B------:R-:W1:Y:S01]  /*2ca0*/  I2F.U32.RP R10, R4 ;  /* 0x00000004000a7306 */ /* 0x000e620000209000 */
[----:B------:R-:W-:Y:S01]  /*2cb0*/  IMAD.IADD R5, R3, 0x1, R4 ;  /* 0x0000000103057824 */ /* 0x000fe200078e0204 */
[----:B------:R-:W-:Y:S01]  /*2cc0*/  ISETP.NE.U32.AND P2, PT, R4, RZ, PT ;  /* 0x000000ff0400720c */ /* 0x000fe20003f45070 */
[----:B------:R-:W-:Y:S03]  /*2cd0*/  BSSY.RECONVERGENT B1, `(.L_x_35) ;  /* 0x000003e000017945 */ /* 0x000fe60003800200 */
[C---:B------:R-:W-:Y:S02]  /*2ce0*/  ISETP.GE.AND P0, PT, R5.reuse, UR4, PT ;  /* 0x0000000405007c0c */ /* 0x040fe4000bf06270 */
[----:B------:R-:W-:Y:S02]  /*2cf0*/  VIMNMX R8, PT, PT, R5, UR4, !PT ;  /* 0x0000000405087c48 */ /* 0x000fe4000ffe0100 */
[----:B------:R-:W-:-:S04]  /*2d00*/  SEL R9, RZ, 0x1, P0 ;  /* 0x00000001ff097807 */ /* 0x000fc80000000000 */
[----:B------:R-:W-:Y:S01]  /*2d10*/  IADD3 R5, PT, PT, R8, -R5, -R9 ;  /* 0x8000000508057210 */ /* 0x000fe20007ffe809 */
[----:B-1----:R-:W1:Y:S02]  /*2d20*/  MUFU.RCP R10, R10 ;  /* 0x0000000a000a7308 */ /* 0x002e640000001000 */
[----:B-1----:R-:W-:-:S06]  /*2d30*/  VIADD R6, R10, 0xffffffe ;  /* 0x0ffffffe0a067836 */ /* 0x002fcc0000000000 */
[----:B--2---:R1:W2:Y:S02]  /*2d40*/  F2I.FTZ.U32.TRUNC.NTZ R7, R6 ;  /* 0x0000000600077305 */ /* 0x0042a4000021f000 */
[----:B-1----:R-:W-:Y:S02]  /*2d50*/  IMAD.MOV.U32 R6, RZ, RZ, RZ ;  /* 0x000000ffff067224 */ /* 0x002fe400078e00ff */
[----:B--2---:R-:W-:-:S04]  /*2d60*/  IMAD.MOV R11, RZ, RZ, -R7 ;  /* 0x000000ffff0b7224 */ /* 0x004fc800078e0a07 */
        /* <DEDUP_REMOVED lines=15> */
[----:B------:R-:W-:Y:S05]  /*2e60*/  @!P0 BRA `(.L_x_36) ;  /* 0x0000000000908947 */ /* 0x000fea0003800000 */
[----:B------:R-:W-:Y:S01]  /*2e70*/  VIADD R5, R16, 0x1 ;  /* 0x0000000110057836 */ /* 0x000fe20000000000 */
[----:B------:R-:W-:Y:S01]  /*2e80*/  BSSY.RECONVERGENT B2, `(.L_x_37) ;  /* 0x0000021000027945 */ /* 0x000fe20003800200 */
[----:B------:R-:W-:Y:S02]  /*2e90*/  IMAD.MOV.U32 R17, RZ, RZ, R3 ;  /* 0x000000ffff117224 */ /* 0x000fe400078e0003 */
[----:B------:R-:W-:Y:S01]  /*2ea0*/  IMAD.MOV.U32 R14, RZ, RZ, RZ ;  /* 0x000000ffff0e7224 */ /* 0x000fe200078e00ff */
[----:B------:R-:W-:-:S05]  /*2eb0*/  LOP3.LUT R5, R5, 0x3, RZ, 0xc0, !PT ;  /* 0x0000000305057812 */ /* 0x000fca00078ec0ff */
[----:B------:R-:W-:-:S07]  /*2ec0*/  IMAD.MOV R5, RZ, RZ, -R5 ;  /* 0x000000ffff057224 */ /* 0x000fce00078e0a05 */
.L_x_38:
[----:B-1----:R-:W-:-:S04]  /*2ed0*/  IADD3 R10, P0, PT, R17, UR8, RZ ;  /* 0x00000008110a7c10 */ /* 0x002fc8000ff1e0ff */
[----:B------:R-:W-:-:S05]  /*2ee0*/  IADD3.X R11, PT, PT, R14, UR9, RZ, P0, !PT ;  /* 0x000000090e0b7c10 */ /* 0x000fca00087fe4ff */
[----:B------:R-:W2:Y:S02]  /*2ef0*/  LDG.E.U8 R6, desc[UR6][R10.64] ;  /* 0x000000060a067981 */ /* 0x000ea4000c1e1100 */
[----:B--2---:R-:W-:-:S13]  /*2f00*/  ISETP.NE.AND P0, PT, R6, RZ, PT ;  /* 0x000000ff0600720c */ /* 0x004fda0003f05270 */
[----:B------:R-:W1:Y:S02]  /*2f10*/  @P0 LDC.64 R6, c[0x0][0x3c0] ;  /* 0x0000f000ff060b82 */ /* 0x000e640000000a00 */
[----:B-1----:R-:W-:-:S05]  /*2f20*/  @P0 IADD3 R6, P1, PT, R17, R6, RZ ;  /* 0x0000000611060210 */ /* 0x002fca0007f3e0ff */
[----:B------:R-:W-:-:S05]  /*2f30*/  @P0 IMAD.X R7, R14, 0x1, R7, P1 ;  /* 0x000000010e070824 */ /* 0x000fca00008e0607 */
[----:B------:R-:W2:Y:S01]  /*2f40*/  @P0 LDG.E.U8 R6, desc[UR6][R6.64] ;  /* 0x0000000606060981 */ /* 0x000ea2000c1e1100 */
[----:B------:R-:W-:-:S04]  /*2f50*/  IADD3 R12, P1, PT, R17, UR10, RZ ;  /* 0x0000000a110c7c10 */ /* 0x000fc8000ff3e0ff */
[----:B------:R-:W-:Y:S02]  /*2f60*/  IADD3.X R13, PT, PT, R14, UR11, RZ, P1, !PT ;  /* 0x0000000b0e0d7c10 */ /* 0x000fe40008ffe4ff */
[----:B--2---:R-:W-:-:S04]  /*2f70*/  ISETP.NE.AND P0, PT, R6, RZ, P0 ;  /* 0x000000ff0600720c */ /* 0x004fc80000705270 */
[----:B------:R-:W-:-:S05]  /*2f80*/  SEL R15, RZ, 0x1, !P0 ;  /* 0x00000001ff0f7807 */ /* 0x000fca0004000000 */
[----:B------:R1:W-:Y:S04]  /*2f90*/  STG.E.U8 desc[UR6][R10.64], R15 ;  /* 0x0000000f0a007986 */ /* 0x0003e8000c101106 */
[----:B------:R-:W2:Y:S02]  /*2fa0*/  LDG.E.U8 R8, desc[UR6][R12.64] ;  /* 0x000000060c087981 */ /* 0x000ea4000c1e1100 */
[----:B--2---:R-:W-:-:S13]  /*2fb0*/  ISETP.NE.AND P0, PT, R8, RZ, PT ;  /* 0x000000ff0800720c */ /* 0x004fda0003f05270 */
[----:B------:R-:W2:Y:S02]  /*2fc0*/  @P0 LDC.64 R8, c[0x0][0x3c8] ;  /* 0x0000f200ff080b82 */ /* 0x000ea40000000a00 */
[----:B--2---:R-:W-:-:S05]  /*2fd0*/  @P0 IADD3 R8, P1, PT, R17, R8, RZ ;  /* 0x0000000811080210 */ /* 0x004fca0007f3e0ff */
[----:B------:R-:W-:-:S05]  /*2fe0*/  @P0 IMAD.X R9, R14, 0x1, R9, P1 ;  /* 0x000000010e090824 */ /* 0x000fca00008e0609 */
[----:B------:R-:W2:Y:S01]  /*2ff0*/  @P0 LDG.E.U8 R8, desc[UR6][R8.64] ;  /* 0x0000000608080981 */ /* 0x000ea2000c1e1100 */
[----:B------:R-:W-:-:S05]  /*3000*/  VIADD R5, R5, 0x1 ;  /* 0x0000000105057836 */ /* 0x000fca0000000000 */
[----:B------:R-:W-:Y:S02]  /*3010*/  ISETP.NE.AND P1, PT, R5, RZ, PT ;  /* 0x000000ff0500720c */ /* 0x000fe40003f25270 */
[----:B--2---:R-:W-:-:S04]  /*3020*/  ISETP.NE.AND P0, PT, R8, RZ, P0 ;  /* 0x000000ff0800720c */ /* 0x004fc80000705270 */
[----:B------:R-:W-:Y:S02]  /*3030*/  SEL R7, RZ, 0x1, !P0 ;  /* 0x00000001ff077807 */ /* 0x000fe40004000000 */
[----:B------:R-:W-:-:S03]  /*3040*/  IADD3 R6, P0, PT, R4, R17, RZ ;  /* 0x0000001104067210 */ /* 0x000fc60007f1e0ff */
[----:B------:R1:W-:Y:S02]  /*3050*/  STG.E.U8 desc[UR6][R12.64], R7 ;  /* 0x000000070c007986 */ /* 0x0003e4000c101106 */
[----:B------:R-:W-:Y:S02]  /*3060*/  IMAD.MOV.U32 R17, RZ, RZ, R6 ;  /* 0x000000ffff117224 */ /* 0x000fe400078e0006 */
[----:B------:R-:W-:Y:S01]  /*3070*/  IMAD.X R14, RZ, RZ, R14, P0 ;  /* 0x000000ffff0e7224 */ /* 0x000fe200000e060e */
[----:B------:R-:W-:Y:S06]  /*3080*/  @P1 BRA `(.L_x_38) ;  /* 0xfffffffc00901947 */ /* 0x000fec000383ffff */
[----:B0-----:R-:W-:Y:S05]  /*3090*/  BSYNC.RECONVERGENT B2 ;  /* 0x0000000000027941 */ /* 0x001fea0003800200 */
.L_x_37:
[----:B------:R-:W-:-:S07]  /*30a0*/  IMAD.MOV.U32 R5, RZ, RZ, R6 ;  /* 0x000000ffff057224 */ /* 0x000fce00078e0006 */
.L_x_36:
[----:B0-----:R-:W-:Y:S05]  /*30b0*/  BSYNC.RECONVERGENT B1 ;  /* 0x0000000000017941 */ /* 0x001fea0003800200 */
.L_x_35:
[----:B------:R-:W-:-:S13]  /*30c0*/  ISETP.GE.U32.AND P0, PT, R16, 0x3, PT ;  /* 0x000000031000780c */ /* 0x000fda0003f06070 */
[----:B------:R-:W-:Y:S05]  /*30d0*/  @!P0 BRA `(.L_x_34) ;  /* 0x0000000400788947 */ /* 0x000fea0003800000 */
.L_x_39:
[----:B-1--4-:R-:W-:-:S05]  /*30e0*/  IADD3 R10, P0, PT, R5, UR12, RZ ;  /* 0x0000000c050a7c10 */ /* 0x012fca000ff1e0ff */
[----:B------:R-:W-:-:S05]  /*30f0*/  IMAD.X R11, RZ, RZ, UR13, P0 ;  /* 0x0000000dff0b7e24 */ /* 0x000fca00080e06ff */
[----:B------:R-:W2:Y:S02]  /*3100*/  LDG.E.U8 R6, desc[UR6][R10.64] ;  /* 0x000000060a067981 */ /* 0x000ea4000c1e1100 */
[----:B--2---:R-:W-:-:S13]  /*3110*/  ISETP.NE.AND P0, PT, R6, RZ, PT ;  /* 0x000000ff0600720c */ /* 0x004fda0003f05270 */
[----:B------:R-:W0:Y:S02]  /*3120*/  @P0 LDC.64 R6, c[0x0][0x3c0] ;  /* 0x0000f000ff060b82 */ /* 0x000e240000000a00 */
[----:B0-----:R-:W-:-:S05]  /*3130*/  @P0 IADD3 R6, P1, PT, R5, R6, RZ ;  /* 0x0000000605060210 */ /* 0x001fca0007f3e0ff */
[----:B------:R-:W-:-:S05]  /*3140*/  @P0 IMAD.X R7, RZ, RZ, R7, P1 ;  /* 0x000000ffff070224 */ /* 0x000fca00008e0607 */
[----:B------:R-:W2:Y:S01]  /*3150*/  @P0 LDG.E.U8 R6, desc[UR6][R6.64] ;  /* 0x0000000606060981 */ /* 0x000ea2000c1e1100 */
[----:B------:R-:W-:-:S05]  /*3160*/  IADD3 R12, P1, PT, R5, UR14, RZ ;  /* 0x0000000e050c7c10 */ /* 0x000fca000ff3e0ff */
[----:B------:R-:W-:Y:S01]  /*3170*/  IMAD.X R13, RZ, RZ, UR15, P1 ;  /* 0x0000000fff0d7e24 */ /* 0x000fe200088e06ff */
[----:B--2---:R-:W-:-:S04]  /*3180*/  ISETP.NE.AND P0, PT, R6, RZ, P0 ;  /* 0x000000ff0600720c */ /* 0x004fc80000705270 */
[----:B------:R-:W-:-:S05]  /*3190*/  SEL R17, RZ, 0x1, !P0 ;  /* 0x00000001ff117807 */ /* 0x000fca0004000000 */
[----:B------:R0:W-:Y:S04]  /*31a0*/  STG.E.U8 desc[UR6][R10.64], R17 ;  /* 0x000000110a007986 */ /* 0x0001e8000c101106 */
[----:B------:R-:W2:Y:S02]  /*31b0*/  LDG.E.U8 R8, desc[UR6][R12.64] ;  /* 0x000000060c087981 */ /* 0x000ea4000c1e1100 */
[----:B--2---:R-:W-:-:S13]  /*31c0*/  ISETP.NE.AND P0, PT, R8, RZ, PT ;  /* 0x000000ff0800720c */ /* 0x004fda0003f05270 */
[----:B------:R-:W1:Y:S02]  /*31d0*/  @P0 LDC.64 R8, c[0x0][0x3c8] ;  /* 0x0000f200ff080b82 */ /* 0x000e640000000a00 */
[----:B-1----:R-:W-:-:S05]  /*31e0*/  @P0 IADD3 R8, P1, PT, R5, R8, RZ ;  /* 0x0000000805080210 */ /* 0x002fca0007f3e0ff */
[----:B------:R-:W-:-:S05]  /*31f0*/  @P0 IMAD.X R9, RZ, RZ, R9, P1 ;  /* 0x000000ffff090224 */ /* 0x000fca00008e0609 */
[----:B------:R-:W2:Y:S01]  /*3200*/  @P0 LDG.E.U8 R8, desc[UR6][R8.64] ;  /* 0x0000000608080981 */ /* 0x000ea2000c1e1100 */
[----:B------:R-:W-:-:S05]  /*3210*/  IMAD.IADD R19, R4, 0x1, R5 ;  /* 0x0000000104137824 */ /* 0x000fca00078e0205 */
[----:B------:R-:W-:-:S05]  /*3220*/  IADD3 R14, P1, PT, R19, UR12, RZ ;  /* 0x0000000c130e7c10 */ /* 0x000fca000ff3e0ff */
[----:B------:R-:W-:Y:S01]  /*3230*/  IMAD.X R15, RZ, RZ, UR13, P1 ;  /* 0x0000000dff0f7e24 */ /* 0x000fe200088e06ff */
[----:B--2---:R-:W-:-:S04]  /*3240*/  ISETP.NE.AND P0, PT, R8, RZ, P0 ;  /* 0x000000ff0800720c */ /* 0x004fc80000705270 */
[----:B------:R-:W-:-:S05]  /*3250*/  SEL R5, RZ, 0x1, !P0 ;  /* 0x00000001ff057807 */ /* 0x000fca0004000000 */
[----:B------:R1:W-:Y:S04]  /*3260*/  STG.E.U8 desc[UR6][R12.64], R5 ;  /* 0x000000050c007986 */ /* 0x0003e8000c101106 */
[----:B------:R-:W2:Y:S02]  /*3270*/  LDG.E.U8 R6, desc[UR6][R14.64] ;  /* 0x000000060e067981 */ /* 0x000ea4000c1e1100 */
[----:B--2---:R-:W-:-:S13]  /*3280*/  ISETP.NE.AND P0, PT, R6, RZ, PT ;  /* 0x000000ff0600720c */ /* 0x004fda0003f05270 */
[----:B------:R-:W2:Y:S02]  /*3290*/  @P0 LDC.64 R6, c[0x0][0x3c0] ;  /* 0x0000f000ff060b82 */ /* 0x000ea40000000a00 */
[----:B--2---:R-:W-:-:S05]  /*32a0*/  @P0 IADD3 R6, P1, PT, R19, R6, RZ ;  /* 0x0000000613060210 */ /* 0x004fca0007f3e0ff */
[----:B------:R-:W-:-:S05]  /*32b0*/  @P0 IMAD.X R7, RZ, RZ, R7, P1 ;  /* 0x000000ffff070224 */ /* 0x000fca00008e0607 */
[----:B------:R-:W2:Y:S01]  /*32c0*/  @P0 LDG.E.U8 R6, desc[UR6][R6.64] ;  /* 0x0000000606060981 */ /* 0x000ea2000c1e1100 */
[----:B0-----:R-:W-:-:S05]  /*32d0*/  IADD3 R10, P1, PT, R19, UR14, RZ ;  /* 0x0000000e130a7c10 */ /* 0x001fca000ff3e0ff */
[----:B------:R-:W-:Y:S01]  /*32e0*/  IMAD.X R11, RZ, RZ, UR15, P1 ;  /* 0x0000000fff0b7e24 */ /* 0x000fe200088e06ff */
[----:B--2---:R-:W-:-:S04]  /*32f0*/  ISETP.NE.AND P0, PT, R6, RZ, P0 ;  /* 0x000000ff0600720c */ /* 0x004fc80000705270 */
[----:B------:R-:W-:-:S05]  /*3300*/  SEL R17, RZ, 0x1, !P0 ;  /* 0x00000001ff117807 */ /* 0x000fca0004000000 */
[----:B------:R0:W-:Y:S04]  /*3310*/  STG.E.U8 desc[UR6][R14.64], R17 ;  /* 0x000000110e007986 */ /* 0x0001e8000c101106 */
[----:B-1----:R-:W2:Y:S02]  /*3320*/  LDG.E.U8 R5, desc[UR6][R10.64] ;  /* 0x000000060a057981 */ /* 0x002ea4000c1e1100 */
        /* <DEDUP_REMOVED lines=47> */
[----:B------:R-:W0:Y:S02]  /*3620*/  @P0 LDC.64 R8, c[0x0][0x3c8] ;  /* 0x0000f200ff080b82 */ /* 0x000e240000000a00 */
[----:B0-----:R-:W-:-:S05]  /*3630*/  @P0 IADD3 R8, P1, PT, R19, R8, RZ ;  /* 0x0000000813080210 */ /* 0x001fca0007f3e0ff */
[----:B------:R-:W-:-:S05]  /*3640*/  @P0 IMAD.X R9, RZ, RZ, R9, P1 ;  /* 0x000000ffff090224 */ /* 0x000fca00008e0609 */
[----:B------:R-:W2:Y:S01]  /*3650*/  @P0 LDG.E.U8 R8, desc[UR6][R8.64] ;  /* 0x0000000608080981 */ /* 0x000ea2000c1e1100 */
[----:B------:R-:W-:Y:S01]  /*3660*/  IMAD.IADD R5, R19, 0x1, R4 ;  /* 0x0000000113057824 */ /* 0x000fe200078e0204 */
[----:B--2---:R-:W-:-:S04]  /*3670*/  ISETP.NE.AND P0, PT, R8, RZ, P0 ;  /* 0x000000ff0800720c */ /* 0x004fc80000705270 */
[----:B------:R-:W-:Y:S02]  /*3680*/  SEL R7, RZ, 0x1, !P0 ;  /* 0x00000001ff077807 */ /* 0x000fe40004000000 */
[----:B------:R-:W-:-:S03]  /*3690*/  ISETP.GE.AND P0, PT, R5, UR5, PT ;  /* 0x0000000505007c0c */ /* 0x000fc6000bf06270 */
[----:B------:R4:W-:Y:S10]  /*36a0*/  STG.E.U8 desc[UR6][R12.64], R7 ;  /* 0x000000070c007986 */ /* 0x0009f4000c101106 */
[----:B------:R-:W-:Y:S05]  /*36b0*/  @!P0 BRA `(.L_x_39) ;  /* 0xfffffff800888947 */ /* 0x000fea000383ffff */
.L_x_34:
[----:B0-----:R-:W-:Y:S05]  /*36c0*/  BSYNC.RECONVERGENT B0 ;  /* 0x0000000000007941 */ /* 0x001fea0003800200 */
.L_x_33:
[----:B------:R-:W-:Y:S01]  /*36d0*/  BAR.SYNC.DEFER_BLOCKING 0x0 ;  /* 0x0000000000007b1d */ /* 0x000fe20000010000 */
[----:B------:R-:W-:-:S13]  /*36e0*/  ISETP.NE.AND P0, PT, R3, RZ, PT ;  /* 0x000000ff0300720c */ /* 0x000fda0003f05270 */
[----:B------:R-:W-:Y:S05]  /*36f0*/  @P0 EXIT ;  /* 0x000000000000094d */ /* 0x000fea0003800000 */
[----:B--2---:R-:W0:Y:S01]  /*3700*/  LDC R18, c[0x0][0x398] ;  /* 0x0000e600ff127b82 */ /* 0x004e220000000800 */
[----:B-----5:R-:W-:Y:S02]  /*3710*/  IMAD.MOV.U32 R3, RZ, RZ, R0 ;  /* 0x000000ffff037224 */ /* 0x020fe400078e0000 */
[----:B------:R-:W-:-:S05]  /*3720*/  IMAD.MOV.U32 R16, RZ, RZ, R2 ;  /* 0x000000ffff107224 */ /* 0x000fca00078e0002 */
[----:B-1--4-:R-:W1:Y:S08]  /*3730*/  LDC.64 R10, c[0x0][0x390] ;  /* 0x0000e400ff0a7b82 */ /* 0x012e700000000a00 */
[----:B------:R-:W2:Y:S08]  /*3740*/  LDC.64 R12, c[0x0][0x380] ;  /* 0x0000e000ff0c7b82 */ /* 0x000eb00000000a00 */
[----:B------:R-:W4:Y:S02]  /*3750*/  LDC.64 R14, c[0x0][0x388] ;  /* 0x0000e200ff0e7b82 */ /* 0x000f240000000a00 */
.L_x_40:
[----:B0-----:R-:W-:-:S04]  /*3760*/  IMAD R5, R16, R18, R3 ;  /* 0x0000001210057224 */ /* 0x001fc800078e0203 */
[----:B-1----:R-:W-:-:S05]  /*3770*/  IMAD.WIDE R4, R5, 0x4, R10 ;  /* 0x0000000405047825 */ /* 0x002fca00078e020a */
[----:B------:R-:W5:Y:S01]  /*3780*/  LDG.E R6, desc[UR6][R4.64] ;  /* 0x0000000604067981 */ /* 0x000f62000c1e1900 */
[----:B----4-:R-:W-:Y:S01]  /*3790*/  IMAD.WIDE R8, R16, 0x4, R14 ;  /* 0x0000000410087825 */ /* 0x010fe200078e020e */
[----:B-----5:R-:W-:-:S03]  /*37a0*/  IADD3 R17, PT, PT, -R6, 0x1, RZ ;  /* 0x0000000106117810 */ /* 0x020fc60007ffe1ff */
[----:B--2---:R-:W-:Y:S02]  /*37b0*/  IMAD.WIDE R6, R3, 0x4, R12 ;  /* 0x0000000403067825 */ /* 0x004fe400078e020c */
[----:B------:R0:W-:Y:S04]  /*37c0*/  STG.E desc[UR6][R4.64], R17 ;  /* 0x0000001104007986 */ /* 0x0001e8000c101906 */
[----:B------:R-:W2:Y:S04]  /*37d0*/  LDG.E R7, desc[UR6][R6.64] ;  /* 0x0000000606077981 */ /* 0x000ea8000c1e1900 */
[----:B------:R-:W4:Y:S01]  /*37e0*/  LDG.E R8, desc[UR6][R8.64] ;  /* 0x0000000608087981 */ /* 0x000f22000c1e1900 */
[----:B--2---:R-:W-:-:S02]  /*37f0*/  ISETP.GE.AND P0, PT, R7, R18, PT ;  /* 0x000000120700720c */ /* 0x004fc40003f06270 */
[C---:B----4-:R-:W-:Y:S02]  /*3800*/  ISETP.GE.AND P1, PT, R8.reuse, R18, PT ;  /* 0x000000120800720c */ /* 0x050fe40003f26270 */
[----:B------:R-:W-:Y:S02]  /*3810*/  SEL R16, R7, R16, !P0 ;  /* 0x0000001007107207 */ /* 0x000fe40004000000 */
[----:B------:R-:W-:Y:S02]  /*3820*/  SEL R3, R8, R3, !P1 ;  /* 0x0000000308037207 */ /* 0x000fe40004800000 */
[----:B------:R-:W-:-:S04]  /*3830*/  ISETP.NE.AND P0, PT, R16, R2, PT ;  /* 0x000000021000720c */ /* 0x000fc80003f05270 */
[----:B------:R-:W-:-:S13]  /*3840*/  ISETP.NE.OR P0, PT, R3, R0, P0 ;  /* 0x000000000300720c */ /* 0x000fda0000705670 */
[----:B0-----:R-:W-:Y:S05]  /*3850*/  @P0 BRA `(.L_x_40) ;  /* 0xfffffffc00c00947 */ /* 0x001fea000383ffff */
[----:B------:R-:W-:Y:S05]  /*3860*/  EXIT ;  /* 0x000000000000794d */ /* 0x000fea0003800000 */
.L_x_41:
[----:B------:R-:W-:-:S00]  /*3870*/  BRA `(.L_x_41) ;  /* 0xfffffffc00fc7947 */ /* 0x000fc0000383ffff */
[----:B------:R-:W-:-:S00]  /*3880*/  NOP ;  /* 0x0000000000007918 */ /* 0x000fc00000000000 */
[----:B------:R-:W-:-:S00]  /*3890*/  NOP ;  /* 0x0000000000007918 */ /* 0x000fc00000000000 */
[----:B------:R-:W-:-:S00]  /*38a0*/  NOP ;  /* 0x0000000000007918 */ /* 0x000fc00000000000 */
[----:B------:R-:W-:-:S00]  /*38b0*/  NOP ;  /* 0x0000000000007918 */ /* 0x000fc00000000000 */
[----:B------:R-:W-:-:S00]  /*38c0*/  NOP ;  /* 0x0000000000007918 */ /* 0x000fc00000000000 */
[----:B------:R-:W-:-:S00]  /*38d0*/  NOP ;  /* 0x0000000000007918 */ /* 0x000fc00000000000 */
[----:B------:R-:W-:-:S00]  /*38e0*/  NOP ;  /* 0x0000000000007918 */ /* 0x000fc00000000000 */
[----:B------:R-:W-:-:S00]  /*38f0*/  NOP ;  /* 0x0000000000007918 */ /* 0x000fc00000000000 */
.L_x_42:


//--------------------- .nv.shared._Z29identify_and_flip_singleblockPKiS0_PiiS0_S0_S1_S1_PhS2_S2_S2_ --------------------------
	.section	.nv.shared._Z29identify_and_flip_singleblockPKiS0_PiiS0_S0_S1_S1_PhS2_S2_S2_,"aw",@nobits
	.sectionflags	@""
	.align	4
.nv.shared._Z29identify_and_flip_singleblockPKiS0_PiiS0_S0_S1_S1_PhS2_S2_S2_:
	.zero		1032


//--------------------- .nv.shared.reserved.0     --------------------------
	.section	.nv.shared.reserved.0,"aw",@nobits
	.weak		__nv_reservedSMEM_offset_0_alias
	.size		__nv_reservedSMEM_offset_0_alias, 0, 64
	.other		__nv_reservedSMEM_offset_0_alias,@"STO_CUDA_RESERVED_SHARED STV_DEFAULT"
__nv_reservedSMEM_offset_0_alias:
	.zero		0
	.zero		64


//--------------------- .nv.constant0._Z29identify_and_flip_singleblockPKiS0_PiiS0_S0_S1_S1_PhS2_S2_S2_ --------------------------
	.section	.nv.constant0._Z29identify_and_flip_singleblockPKiS0_PiiS0_S0_S1_S1_PhS2_S2_S2_,"a",@progbits
	.sectionflags	@""
	.align	4
.nv.constant0._Z29identify_and_flip_singleblockPKiS0_PiiS0_S0_S1_S1_PhS2_S2_S2_:
	.zero		992


//--------------------- SYMBOLS --------------------------

	.type		.nv.reservedSmem.offset0,@object
	.size		.nv.reservedSmem.offset0,0x4
	.type		.nv.reservedSmem.cap,@object
	.size		.nv.reservedSmem.cap,0x4
